	.target	sm_100a

	.elftype	@"ET_EXEC"


//--------------------- .note.nv.tkinfo           --------------------------
	.section	.note.nv.tkinfo,"",@"SHT_NOTE"
	.sectionflags	@"SHF_NOTE_NV_TKINFO"
	.tkinfo
        /*0018*/ 	.word	0x00000002
        /*0030*/ 	.string	""
        /*0030*/ 	.string	"ptxas"
        /*0030*/ 	.string	"Cuda compilation tools, release 13.0, V13.0.88"
        /*0030*/ 	.string	"Build cuda_13.0.r13.0/compiler.36424714_0"
        /*0030*/ 	.string	"-arch sm_100a -m 64 "



//--------------------- .note.nv.cuinfo           --------------------------
	.section	.note.nv.cuinfo,"",@"SHT_NOTE"
	.sectionflags	@"SHF_NOTE_NV_CUINFO"
        /*0018*/ 	.short	0x0002
        /*001a*/ 	.short	0x0064
        /*001c*/ 	.short	0x0082
	.zero		2


//--------------------- .nv.info                  --------------------------
	.section	.nv.info,"",@"SHT_CUDA_INFO"
	.align	4


	//----- nvinfo : EIATTR_REGCOUNT
	.align		4
        /*0000*/ 	.byte	0x04, 0x2f
        /*0002*/ 	.short	(.L_20 - .L_19)
	.align		4
.L_19:
        /*0004*/ 	.word	index@(_ZN7cutlass13device_kernelINS_4gemm6kernel13GemmUniversalIN4cute5tupleIJiiiiEEENS1_10collective13CollectiveMmaINS1_35MainloopSm100TmaUmmaWarpSpecializedILi20ELi2ELi4ENS5_IJNS4_1CILi4EEENSA_ILi2EEENSA_ILi1EEEEEEEENS5_IJNSA_ILi64EEENSA_ILi256EEENSA_ILi32EEEEEENS_12float_e4m3_tENS5_IJlSD_lEEESK_SL_NS4_8TiledMMAINS4_8MMA_AtomIJNS4_10MMA_TraitsINS4_19SM100_MMA_F8F6F4_SSEJSK_SK_fSG_SH_NS4_17integral_constantINS4_4UMMA5MajorELSS_0EEEST_NSQ_INSR_7ScaleInELSU_0EEESV_EEEEEENS4_6LayoutINS5_IJSD_SD_SD_EEENS5_IJNSA_ILi0EEES10_S10_EEEEENS5_IJNS4_10UnderscoreES13_S13_EEEEENS4_23SM90_TMA_LOAD_MULTICASTENS4_14ComposedLayoutINS4_7SwizzleILi1ELi4ELi3EEENS4_18smem_ptr_flag_bitsILi8EEENSY_INS5_IJNSA_ILi8EEESI_EEENS5_IJSI_SD_EEEEEEEvNS4_8identityES16_S1G_vS1H_EENS_8epilogue10collective18CollectiveEpilogueINS1J_23Sm100TmaWarpSpecializedILi4ELi2ELi32ELb0ELb0EEEJSJ_NS5_IJNSY_ISG_SD_EES1O_EEESK_SL_SK_SL_NS1J_6fusion15FusionCallbacksIS1N_NS1Q_17LinearCombinationISK_fSK_fLNS_15FloatRoundStyleE2EEESJ_S1P_JEEENS4_5SM1004TMEM4LOAD26SM100_TMEM_LOAD_16dp32b32xENS4_13SM90_TMA_LOADENS17_INS18_ILi2ELi4ELi3EEES1B_NSY_INS5_IJS1C_SG_EEENS5_IJSG_SD_EEEEEEENS4_39AutoVectorizingCopyWithAssumedAlignmentILi128EEENS4_14SM90_TMA_STOREES25_S27_S27_EEEvvEEEEvNT_6ParamsE)
        /*0008*/ 	.word	0x00000075


	//----- nvinfo : EIATTR_FRAME_SIZE
	.align		4
.L_20:
        /*000c*/ 	.byte	0x04, 0x11
        /*000e*/ 	.short	(.L_22 - .L_21)
	.align		4
.L_21:
        /*0010*/ 	.word	index@($__internal_2_$__cuda_sm10x_tcgen05_guardrail_trap_unallocated_columns_being_dealloced)
        /*0014*/ 	.word	0x00000000


	//----- nvinfo : EIATTR_FRAME_SIZE
	.align		4
.L_22:
        /*0018*/ 	.byte	0x04, 0x11
        /*001a*/ 	.short	(.L_24 - .L_23)
	.align		4
.L_23:
        /*001c*/ 	.word	index@($__internal_1_$__cuda_sm10x_tcgen05_guardrail_trap_phase_invalid_during_alloc)
        /*0020*/ 	.word	0x00000000


	//----- nvinfo : EIATTR_FRAME_SIZE
	.align		4
.L_24:
        /*0024*/ 	.byte	0x04, 0x11
        /*0026*/ 	.short	(.L_26 - .L_25)
	.align		4
.L_25:
        /*0028*/ 	.word	index@($__internal_0_$__cuda_sm10x_tcgen05_guardrail_trap_col_being_dealloced_not_returned_by_alloc)
        /*002c*/ 	.word	0x00000000


	//----- nvinfo : EIATTR_FRAME_SIZE
	.align		4
.L_26:
        /*0030*/ 	.byte	0x04, 0x11
        /*0032*/ 	.short	(.L_28 - .L_27)
	.align		4
.L_27:
        /*0034*/ 	.word	index@(_ZN7cutlass13device_kernelINS_4gemm6kernel13GemmUniversalIN4cute5tupleIJiiiiEEENS1_10collective13CollectiveMmaINS1_35MainloopSm100TmaUmmaWarpSpecializedILi20ELi2ELi4ENS5_IJNS4_1CILi4EEENSA_ILi2EEENSA_ILi1EEEEEEEENS5_IJNSA_ILi64EEENSA_ILi256EEENSA_ILi32EEEEEENS_12float_e4m3_tENS5_IJlSD_lEEESK_SL_NS4_8TiledMMAINS4_8MMA_AtomIJNS4_10MMA_TraitsINS4_19SM100_MMA_F8F6F4_SSEJSK_SK_fSG_SH_NS4_17integral_constantINS4_4UMMA5MajorELSS_0EEEST_NSQ_INSR_7ScaleInELSU_0EEESV_EEEEEENS4_6LayoutINS5_IJSD_SD_SD_EEENS5_IJNSA_ILi0EEES10_S10_EEEEENS5_IJNS4_10UnderscoreES13_S13_EEEEENS4_23SM90_TMA_LOAD_MULTICASTENS4_14ComposedLayoutINS4_7SwizzleILi1ELi4ELi3EEENS4_18smem_ptr_flag_bitsILi8EEENSY_INS5_IJNSA_ILi8EEESI_EEENS5_IJSI_SD_EEEEEEEvNS4_8identityES16_S1G_vS1H_EENS_8epilogue10collective18CollectiveEpilogueINS1J_23Sm100TmaWarpSpecializedILi4ELi2ELi32ELb0ELb0EEEJSJ_NS5_IJNSY_ISG_SD_EES1O_EEESK_SL_SK_SL_NS1J_6fusion15FusionCallbacksIS1N_NS1Q_17LinearCombinationISK_fSK_fLNS_15FloatRoundStyleE2EEESJ_S1P_JEEENS4_5SM1004TMEM4LOAD26SM100_TMEM_LOAD_16dp32b32xENS4_13SM90_TMA_LOADENS17_INS18_ILi2ELi4ELi3EEES1B_NSY_INS5_IJS1C_SG_EEENS5_IJSG_SD_EEEEEEENS4_39AutoVectorizingCopyWithAssumedAlignmentILi128EEENS4_14SM90_TMA_STOREES25_S27_S27_EEEvvEEEEvNT_6ParamsE)
        /*0038*/ 	.word	0x00000000


	//----- nvinfo : EIATTR_MIN_STACK_SIZE
	.align		4
.L_28:
        /*003c*/ 	.byte	0x04, 0x12
        /*003e*/ 	.short	(.L_30 - .L_29)
	.align		4
.L_29:
        /*0040*/ 	.word	index@(_ZN7cutlass13device_kernelINS_4gemm6kernel13GemmUniversalIN4cute5tupleIJiiiiEEENS1_10collective13CollectiveMmaINS1_35MainloopSm100TmaUmmaWarpSpecializedILi20ELi2ELi4ENS5_IJNS4_1CILi4EEENSA_ILi2EEENSA_ILi1EEEEEEEENS5_IJNSA_ILi64EEENSA_ILi256EEENSA_ILi32EEEEEENS_12float_e4m3_tENS5_IJlSD_lEEESK_SL_NS4_8TiledMMAINS4_8MMA_AtomIJNS4_10MMA_TraitsINS4_19SM100_MMA_F8F6F4_SSEJSK_SK_fSG_SH_NS4_17integral_constantINS4_4UMMA5MajorELSS_0EEEST_NSQ_INSR_7ScaleInELSU_0EEESV_EEEEEENS4_6LayoutINS5_IJSD_SD_SD_EEENS5_IJNSA_ILi0EEES10_S10_EEEEENS5_IJNS4_10UnderscoreES13_S13_EEEEENS4_23SM90_TMA_LOAD_MULTICASTENS4_14ComposedLayoutINS4_7SwizzleILi1ELi4ELi3EEENS4_18smem_ptr_flag_bitsILi8EEENSY_INS5_IJNSA_ILi8EEESI_EEENS5_IJSI_SD_EEEEEEEvNS4_8identityES16_S1G_vS1H_EENS_8epilogue10collective18CollectiveEpilogueINS1J_23Sm100TmaWarpSpecializedILi4ELi2ELi32ELb0ELb0EEEJSJ_NS5_IJNSY_ISG_SD_EES1O_EEESK_SL_SK_SL_NS1J_6fusion15FusionCallbacksIS1N_NS1Q_17LinearCombinationISK_fSK_fLNS_15FloatRoundStyleE2EEESJ_S1P_JEEENS4_5SM1004TMEM4LOAD26SM100_TMEM_LOAD_16dp32b32xENS4_13SM90_TMA_LOADENS17_INS18_ILi2ELi4ELi3EEES1B_NSY_INS5_IJS1C_SG_EEENS5_IJSG_SD_EEEEEEENS4_39AutoVectorizingCopyWithAssumedAlignmentILi128EEENS4_14SM90_TMA_STOREES25_S27_S27_EEEvvEEEEvNT_6ParamsE)
        /*0044*/ 	.word	0x00000000
.L_30:


//--------------------- .nv.compat                --------------------------
	.section	.nv.compat,"",@"SHT_CUDA_COMPAT_INFO"
	.align	4
        /*0000*/ 	.byte	0x02, 0x09, 0x01, 0x00, 0x02, 0x02, 0x02, 0x00, 0x02, 0x05, 0x05, 0x00, 0x03, 0x07, 0x01, 0x01
        /*0010*/ 	.byte	0x02, 0x03, 0x01, 0x00, 0x02, 0x06, 0x01, 0x00, 0x04, 0x0b, 0x08, 0x00, 0x09, 0x00, 0x00, 0x00
        /*0020*/ 	.byte	0x00, 0x00, 0x00, 0x00


//--------------------- .nv.info._ZN7cutlass13device_kernelINS_4gemm6kernel13GemmUniversalIN4cute5tupleIJiiiiEEENS1_10collective13CollectiveMmaINS1_35MainloopSm100TmaUmmaWarpSpecializedILi20ELi2ELi4ENS5_IJNS4_1CILi4EEENSA_ILi2EEENSA_ILi1EEEEEEEENS5_IJNSA_ILi64EEENSA_ILi256EEENSA_ILi32EEEEEENS_12float_e4m3_tENS5_IJlSD_lEEESK_SL_NS4_8TiledMMAINS4_8MMA_AtomIJNS4_10MMA_TraitsINS4_19SM100_MMA_F8F6F4_SSEJSK_SK_fSG_SH_NS4_17integral_constantINS4_4UMMA5MajorELSS_0EEEST_NSQ_INSR_7ScaleInELSU_0EEESV_EEEEEENS4_6LayoutINS5_IJSD_SD_SD_EEENS5_IJNSA_ILi0EEES10_S10_EEEEENS5_IJNS4_10UnderscoreES13_S13_EEEEENS4_23SM90_TMA_LOAD_MULTICASTENS4_14ComposedLayoutINS4_7SwizzleILi1ELi4ELi3EEENS4_18smem_ptr_flag_bitsILi8EEENSY_INS5_IJNSA_ILi8EEESI_EEENS5_IJSI_SD_EEEEEEEvNS4_8identityES16_S1G_vS1H_EENS_8epilogue10collective18CollectiveEpilogueINS1J_23Sm100TmaWarpSpecializedILi4ELi2ELi32ELb0ELb0EEEJSJ_NS5_IJNSY_ISG_SD_EES1O_EEESK_SL_SK_SL_NS1J_6fusion15FusionCallbacksIS1N_NS1Q_17LinearCombinationISK_fSK_fLNS_15FloatRoundStyleE2EEESJ_S1P_JEEENS4_5SM1004TMEM4LOAD26SM100_TMEM_LOAD_16dp32b32xENS4_13SM90_TMA_LOADENS17_INS18_ILi2ELi4ELi3EEES1B_NSY_INS5_IJS1C_SG_EEENS5_IJSG_SD_EEEEEEENS4_39AutoVectorizingCopyWithAssumedAlignmentILi128EEENS4_14SM90_TMA_STOREES25_S27_S27_EEEvvEEEEvNT_6ParamsE --------------------------
	.section	.nv.info._ZN7cutlass13device_kernelINS_4gemm6kernel13GemmUniversalIN4cute5tupleIJiiiiEEENS1_10collective13CollectiveMmaINS1_35MainloopSm100TmaUmmaWarpSpecializedILi20ELi2ELi4ENS5_IJNS4_1CILi4EEENSA_ILi2EEENSA_ILi1EEEEEEEENS5_IJNSA_ILi64EEENSA_ILi256EEENSA_ILi32EEEEEENS_12float_e4m3_tENS5_IJlSD_lEEESK_SL_NS4_8TiledMMAINS4_8MMA_AtomIJNS4_10MMA_TraitsINS4_19SM100_MMA_F8F6F4_SSEJSK_SK_fSG_SH_NS4_17integral_constantINS4_4UMMA5MajorELSS_0EEEST_NSQ_INSR_7ScaleInELSU_0EEESV_EEEEEENS4_6LayoutINS5_IJSD_SD_SD_EEENS5_IJNSA_ILi0EEES10_S10_EEEEENS5_IJNS4_10UnderscoreES13_S13_EEEEENS4_23SM90_TMA_LOAD_MULTICASTENS4_14ComposedLayoutINS4_7SwizzleILi1ELi4ELi3EEENS4_18smem_ptr_flag_bitsILi8EEENSY_INS5_IJNSA_ILi8EEESI_EEENS5_IJSI_SD_EEEEEEEvNS4_8identityES16_S1G_vS1H_EENS_8epilogue10collective18CollectiveEpilogueINS1J_23Sm100TmaWarpSpecializedILi4ELi2ELi32ELb0ELb0EEEJSJ_NS5_IJNSY_ISG_SD_EES1O_EEESK_SL_SK_SL_NS1J_6fusion15FusionCallbacksIS1N_NS1Q_17LinearCombinationISK_fSK_fLNS_15FloatRoundStyleE2EEESJ_S1P_JEEENS4_5SM1004TMEM4LOAD26SM100_TMEM_LOAD_16dp32b32xENS4_13SM90_TMA_LOADENS17_INS18_ILi2ELi4ELi3EEES1B_NSY_INS5_IJS1C_SG_EEENS5_IJSG_SD_EEEEEEENS4_39AutoVectorizingCopyWithAssumedAlignmentILi128EEENS4_14SM90_TMA_STOREES25_S27_S27_EEEvvEEEEvNT_6ParamsE,"",@"SHT_CUDA_INFO"
	.sectionflags	@""
	.align	4


	//----- nvinfo : EIATTR_CUDA_API_VERSION
	.align		4
        /*0000*/ 	.byte	0x04, 0x37
        /*0002*/ 	.short	(.L_32 - .L_31)
.L_31:
        /*0004*/ 	.word	0x00000082


	//----- nvinfo : EIATTR_KPARAM_INFO
	.align		4
.L_32:
        /*0008*/ 	.byte	0x04, 0x17
        /*000a*/ 	.short	(.L_34 - .L_33)
.L_33:
        /*000c*/ 	.word	0x00000000
        /*0010*/ 	.short	0x0000
        /*0012*/ 	.short	0x0000
        /*0014*/ 	.byte	0x00, 0xf0, 0x01, 0x20


	//----- nvinfo : EIATTR_AT_ENTRY_FRAGMENTS
	.align		4
.L_34:
        /*0018*/ 	.byte	0x04, 0x4f
        /*001a*/ 	.short	(.L_36 - .L_35)


	//   ....[0]....
.L_35:
        /*001c*/ 	.word	0x00000006


	//----- nvinfo : EIATTR_RESERVED_SMEM_USED
	.align		4
.L_36:
        /*0020*/ 	.byte	0x01, 0x41
	.zero		2


	//----- nvinfo : EIATTR_SPARSE_MMA_MASK
	.align		4
        /*0024*/ 	.byte	0x03, 0x50
        /*0026*/ 	.short	0x0000


	//----- nvinfo : EIATTR_TCGEN05_1CTA_USED
	.align		4
        /*0028*/ 	.byte	0x01, 0x51
	.zero		2


	//----- nvinfo : EIATTR_MAXREG_COUNT
	.align		4
        /*002c*/ 	.byte	0x03, 0x1b
        /*002e*/ 	.short	0x00ff


	//----- nvinfo : EIATTR_NUM_BARRIERS
	.align		4
        /*0030*/ 	.byte	0x02, 0x4c
        /*0032*/ 	.byte	0x07
	.zero		1


	//----- nvinfo : EIATTR_EXTERNS
	.align		4
        /*0034*/ 	.byte	0x04, 0x0f
        /*0036*/ 	.short	(.L_38 - .L_37)


	//   ....[0]....
	.align		4
.L_37:
        /*0038*/ 	.word	index@(__assertfail)


	//----- nvinfo : EIATTR_MERCURY_ISA_VERSION
	.align		4
.L_38:
        /*003c*/ 	.byte	0x03, 0x5f
        /*003e*/ 	.short	0x0101


	//----- nvinfo : EIATTR_INT_WARP_WIDE_INSTR_OFFSETS
	.align		4
        /*0040*/ 	.byte	0x04, 0x31
        /*0042*/ 	.short	(.L_40 - .L_39)


	//   ....[0]....
.L_39:
        /*0044*/ 	.word	0x00004900


	//   ....[1]....
        /*0048*/ 	.word	0x00004920


	//   ....[2]....
        /*004c*/ 	.word	0x00004950


	//   ....[3]....
        /*0050*/ 	.word	0x000054d0


	//   ....[4]....
        /*0054*/ 	.word	0x00005540


	//   ....[5]....
        /*0058*/ 	.word	0x00005610


	//   ....[6]....
        /*005c*/ 	.word	0x00005690


	//   ....[7]....
        /*0060*/ 	.word	0x00005780


	//   ....[8]....
        /*0064*/ 	.word	0x00005800


	//   ....[9]....
        /*0068*/ 	.word	0x000058e0


	//   ....[10]....
        /*006c*/ 	.word	0x00005990


	//----- nvinfo : EIATTR_COOP_GROUP_MASK_REGIDS
	.align		4
.L_40:
        /*0070*/ 	.byte	0x04, 0x29
        /*0072*/ 	.short	(.L_42 - .L_41)


	//   ....[0]....
.L_41:
        /*0074*/ 	.word	0xffffffff


	//   ....[1]....
        /*0078*/ 	.word	0xffffffff


	//   ....[2]....
        /*007c*/ 	.word	0xffffffff


	//   ....[3]....
        /*0080*/ 	.word	0xffffffff


	//   ....[4]....
        /*0084*/ 	.word	0xffffffff


	//   ....[5]....
        /*0088*/ 	.word	0xffffffff


	//   ....[6]....
        /*008c*/ 	.word	0xffffffff


	//   ....[7]....
        /*0090*/ 	.word	0xffffffff


	//   ....[8]....
        /*0094*/ 	.word	0xffffffff


	//   ....[9]....
        /*0098*/ 	.word	0xffffffff


	//   ....[10]....
        /*009c*/ 	.word	0xffffffff


	//   ....[11]....
        /*00a0*/ 	.word	0xffffffff


	//   ....[12]....
        /*00a4*/ 	.word	0xffffffff


	//   ....[13]....
        /*00a8*/ 	.word	0xffffffff


	//----- nvinfo : EIATTR_COOP_GROUP_INSTR_OFFSETS
	.align		4
.L_42:
        /*00ac*/ 	.byte	0x04, 0x28
        /*00ae*/ 	.short	(.L_44 - .L_43)


	//   ....[0]....
.L_43:
        /*00b0*/ 	.word	0x00000080


	//   ....[1]....
        /*00b4*/ 	.word	0x000004f0


	//   ....[2]....
        /*00b8*/ 	.word	0x000008d0


	//   ....[3]....
        /*00bc*/ 	.word	0x00000a70


	//   ....[4]....
        /*00c0*/ 	.word	0x00000b70


	//   ....[5]....
        /*00c4*/ 	.word	0x00000ce0


	//   ....[6]....
        /*00c8*/ 	.word	0x00000e80


	//   ....[7]....
        /*00cc*/ 	.word	0x00001030


	//   ....[8]....
        /*00d0*/ 	.word	0x00002460


	//   ....[9]....
        /*00d4*/ 	.word	0x00003c40


	//   ....[10]....
        /*00d8*/ 	.word	0x00003e50


	//   ....[11]....
        /*00dc*/ 	.word	0x00003e80


	//   ....[12]....
        /*00e0*/ 	.word	0x000047e0


	//   ....[13]....
        /*00e4*/ 	.word	0x00004a10


	//----- nvinfo : EIATTR_VRC_CTA_INIT_COUNT
	.align		4
.L_44:
        /*00e8*/ 	.byte	0x02, 0x4a
        /*00ea*/ 	.byte	0x80
	.zero		1


	//----- nvinfo : EIATTR_SYSCALL_OFFSETS
	.align		4
        /*00ec*/ 	.byte	0x04, 0x46
        /*00ee*/ 	.short	(.L_46 - .L_45)


	//   ....[0]....
.L_45:
        /*00f0*/ 	.word	0x00006620


	//   ....[1]....
        /*00f4*/ 	.word	0x00006760


	//   ....[2]....
        /*00f8*/ 	.word	0x00006f90


	//   ....[3]....
        /*00fc*/ 	.word	0x00007d20


	//   ....[4]....
        /*0100*/ 	.word	0x00008a70


	//   ....[5]....
        /*0104*/ 	.word	0x000097f0


	//----- nvinfo : EIATTR_MBARRIER_INSTR_OFFSETS
	.align		4
.L_46:
        /*0108*/ 	.byte	0x04, 0x39
        /*010a*/ 	.short	(.L_48 - .L_47)


	//   ....[0]....
.L_47:
        /*010c*/ 	.word	0x00000630
        /*0110*/ 	.word	0x000000ff
        /*0114*/ 	.word	0x00000000
        /*0118*/ 	.short	0x0100
        /*011a*/ 	.byte	0x04
	.zero		1


	//   ....[1]....
        /*011c*/ 	.word	0x00000640
        /*0120*/ 	.word	0x000000ff
        /*0124*/ 	.word	0x000000a0
        /*0128*/ 	.short	0x0100
        /*012a*/ 	.byte	0x04
	.zero		1


	//   ....[2]....
        /*012c*/ 	.word	0x00000650
        /*0130*/ 	.word	0x000000ff
        /*0134*/ 	.word	0x00000008
        /*0138*/ 	.short	0x0100
        /*013a*/ 	.byte	0x04
	.zero		1


	//   ....[3]....
        /*013c*/ 	.word	0x00000660
        /*0140*/ 	.word	0x000000ff
        /*0144*/ 	.word	0x000000a8
        /*0148*/ 	.short	0x0100
        /*014a*/ 	.byte	0x04
	.zero		1


	//   ....[4]....
        /*014c*/ 	.word	0x00000670
        /*0150*/ 	.word	0x000000ff
        /*0154*/ 	.word	0x00000010
        /*0158*/ 	.short	0x0100
        /*015a*/ 	.byte	0x04
	.zero		1


	//   ....[5]....
        /*015c*/ 	.word	0x00000680
        /*0160*/ 	.word	0x000000ff
        /*0164*/ 	.word	0x000000b0
        /*0168*/ 	.short	0x0100
        /*016a*/ 	.byte	0x04
	.zero		1


	//   ....[6]....
        /*016c*/ 	.word	0x00000690
        /*0170*/ 	.word	0x000000ff
        /*0174*/ 	.word	0x00000018
        /*0178*/ 	.short	0x0100
        /*017a*/ 	.byte	0x04
	.zero		1


	//   ....[7]....
        /*017c*/ 	.word	0x000006a0
        /*0180*/ 	.word	0x000000ff
        /*0184*/ 	.word	0x000000b8
        /*0188*/ 	.short	0x0100
        /*018a*/ 	.byte	0x04
	.zero		1


	//   ....[8]....
        /*018c*/ 	.word	0x000006b0
        /*0190*/ 	.word	0x000000ff
        /*0194*/ 	.word	0x00000020
        /*0198*/ 	.short	0x0100
        /*019a*/ 	.byte	0x04
	.zero		1


	//   ....[9]....
        /*019c*/ 	.word	0x000006c0
        /*01a0*/ 	.word	0x000000ff
        /*01a4*/ 	.word	0x000000c0
        /*01a8*/ 	.short	0x0100
        /*01aa*/ 	.byte	0x04
	.zero		1


	//   ....[10]....
        /*01ac*/ 	.word	0x000006d0
        /*01b0*/ 	.word	0x000000ff
        /*01b4*/ 	.word	0x00000028
        /*01b8*/ 	.short	0x0100
        /*01ba*/ 	.byte	0x04
	.zero		1


	//   ....[11]....
        /*01bc*/ 	.word	0x000006e0
        /*01c0*/ 	.word	0x000000ff
        /*01c4*/ 	.word	0x000000c8
        /*01c8*/ 	.short	0x0100
        /*01ca*/ 	.byte	0x04
	.zero		1


	//   ....[12]....
        /*01cc*/ 	.word	0x000006f0
        /*01d0*/ 	.word	0x000000ff
        /*01d4*/ 	.word	0x00000030
        /*01d8*/ 	.short	0x0100
        /*01da*/ 	.byte	0x04
	.zero		1


	//   ....[13]....
        /*01dc*/ 	.word	0x00000700
        /*01e0*/ 	.word	0x000000ff
        /*01e4*/ 	.word	0x000000d0
        /*01e8*/ 	.short	0x0100
        /*01ea*/ 	.byte	0x04
	.zero		1


	//   ....[14]....
        /*01ec*/ 	.word	0x00000710
        /*01f0*/ 	.word	0x000000ff
        /*01f4*/ 	.word	0x00000038
        /*01f8*/ 	.short	0x0100
        /*01fa*/ 	.byte	0x04
	.zero		1


	//   ....[15]....
        /*01fc*/ 	.word	0x00000720
        /*0200*/ 	.word	0x000000ff
        /*0204*/ 	.word	0x000000d8
        /*0208*/ 	.short	0x0100
        /*020a*/ 	.byte	0x04
	.zero		1


	//   ....[16]....
        /*020c*/ 	.word	0x00000730
        /*0210*/ 	.word	0x000000ff
        /*0214*/ 	.word	0x00000040
        /*0218*/ 	.short	0x0100
        /*021a*/ 	.byte	0x04
	.zero		1


	//   ....[17]....
        /*021c*/ 	.word	0x00000740
        /*0220*/ 	.word	0x000000ff
        /*0224*/ 	.word	0x000000e0
        /*0228*/ 	.short	0x0100
        /*022a*/ 	.byte	0x04
	.zero		1


	//   ....[18]....
        /*022c*/ 	.word	0x00000750
        /*0230*/ 	.word	0x000000ff
        /*0234*/ 	.word	0x00000048
        /*0238*/ 	.short	0x0100
        /*023a*/ 	.byte	0x04
	.zero		1


	//   ....[19]....
        /*023c*/ 	.word	0x00000760
        /*0240*/ 	.word	0x000000ff
        /*0244*/ 	.word	0x000000e8
        /*0248*/ 	.short	0x0100
        /*024a*/ 	.byte	0x04
	.zero		1


	//   ....[20]....
        /*024c*/ 	.word	0x00000770
        /*0250*/ 	.word	0x000000ff
        /*0254*/ 	.word	0x00000050
        /*0258*/ 	.short	0x0100
        /*025a*/ 	.byte	0x04
	.zero		1


	//   ....[21]....
        /*025c*/ 	.word	0x00000780
        /*0260*/ 	.word	0x000000ff
        /*0264*/ 	.word	0x000000f0
        /*0268*/ 	.short	0x0100
        /*026a*/ 	.byte	0x04
	.zero		1


	//   ....[22]....
        /*026c*/ 	.word	0x00000790
        /*0270*/ 	.word	0x000000ff
        /*0274*/ 	.word	0x00000058
        /*0278*/ 	.short	0x0100
        /*027a*/ 	.byte	0x04
	.zero		1


	//   ....[23]....
        /*027c*/ 	.word	0x000007a0
        /*0280*/ 	.word	0x000000ff
        /*0284*/ 	.word	0x000000f8
        /*0288*/ 	.short	0x0100
        /*028a*/ 	.byte	0x04
	.zero		1


	//   ....[24]....
        /*028c*/ 	.word	0x000007b0
        /*0290*/ 	.word	0x000000ff
        /*0294*/ 	.word	0x00000060
        /*0298*/ 	.short	0x0100
        /*029a*/ 	.byte	0x04
	.zero		1


	//   ....[25]....
        /*029c*/ 	.word	0x000007c0
        /*02a0*/ 	.word	0x000000ff
        /*02a4*/ 	.word	0x00000100
        /*02a8*/ 	.short	0x0100
        /*02aa*/ 	.byte	0x04
	.zero		1


	//   ....[26]....
        /*02ac*/ 	.word	0x000007d0
        /*02b0*/ 	.word	0x000000ff
        /*02b4*/ 	.word	0x00000068
        /*02b8*/ 	.short	0x0100
        /*02ba*/ 	.byte	0x04
	.zero		1


	//   ....[27]....
        /*02bc*/ 	.word	0x000007e0
        /*02c0*/ 	.word	0x000000ff
        /*02c4*/ 	.word	0x00000108
        /*02c8*/ 	.short	0x0100
        /*02ca*/ 	.byte	0x04
	.zero		1


	//   ....[28]....
        /*02cc*/ 	.word	0x000007f0
        /*02d0*/ 	.word	0x000000ff
        /*02d4*/ 	.word	0x00000070
        /*02d8*/ 	.short	0x0100
        /*02da*/ 	.byte	0x04
	.zero		1


	//   ....[29]....
        /*02dc*/ 	.word	0x00000800
        /*02e0*/ 	.word	0x000000ff
        /*02e4*/ 	.word	0x00000110
        /*02e8*/ 	.short	0x0100
        /*02ea*/ 	.byte	0x04
	.zero		1


	//   ....[30]....
        /*02ec*/ 	.word	0x00000810
        /*02f0*/ 	.word	0x000000ff
        /*02f4*/ 	.word	0x00000078
        /*02f8*/ 	.short	0x0100
        /*02fa*/ 	.byte	0x04
	.zero		1


	//   ....[31]....
        /*02fc*/ 	.word	0x00000820
        /*0300*/ 	.word	0x000000ff
        /*0304*/ 	.word	0x00000118
        /*0308*/ 	.short	0x0100
        /*030a*/ 	.byte	0x04
	.zero		1


	//   ....[32]....
        /*030c*/ 	.word	0x00000830
        /*0310*/ 	.word	0x000000ff
        /*0314*/ 	.word	0x00000080
        /*0318*/ 	.short	0x0100
        /*031a*/ 	.byte	0x04
	.zero		1


	//   ....[33]....
        /*031c*/ 	.word	0x00000840
        /*0320*/ 	.word	0x000000ff
        /*0324*/ 	.word	0x00000120
        /*0328*/ 	.short	0x0100
        /*032a*/ 	.byte	0x04
	.zero		1


	//   ....[34]....
        /*032c*/ 	.word	0x00000850
        /*0330*/ 	.word	0x000000ff
        /*0334*/ 	.word	0x00000088
        /*0338*/ 	.short	0x0100
        /*033a*/ 	.byte	0x04
	.zero		1


	//   ....[35]....
        /*033c*/ 	.word	0x00000860
        /*0340*/ 	.word	0x000000ff
        /*0344*/ 	.word	0x00000128
        /*0348*/ 	.short	0x0100
        /*034a*/ 	.byte	0x04
	.zero		1


	//   ....[36]....
        /*034c*/ 	.word	0x00000870
        /*0350*/ 	.word	0x000000ff
        /*0354*/ 	.word	0x00000090
        /*0358*/ 	.short	0x0100
        /*035a*/ 	.byte	0x04
	.zero		1


	//   ....[37]....
        /*035c*/ 	.word	0x00000880
        /*0360*/ 	.word	0x000000ff
        /*0364*/ 	.word	0x00000130
        /*0368*/ 	.short	0x0100
        /*036a*/ 	.byte	0x04
	.zero		1


	//   ....[38]....
        /*036c*/ 	.word	0x00000890
        /*0370*/ 	.word	0x000000ff
        /*0374*/ 	.word	0x00000098
        /*0378*/ 	.short	0x0100
        /*037a*/ 	.byte	0x04
	.zero		1


	//   ....[39]....
        /*037c*/ 	.word	0x000008a0
        /*0380*/ 	.word	0x000000ff
        /*0384*/ 	.word	0x00000138
        /*0388*/ 	.short	0x0100
        /*038a*/ 	.byte	0x04
	.zero		1


	//   ....[40]....
        /*038c*/ 	.word	0x000009e0
        /*0390*/ 	.word	0x000000ff
        /*0394*/ 	.word	0x00000140
        /*0398*/ 	.short	0x0100
        /*039a*/ 	.byte	0x04
	.zero		1


	//   ....[41]....
        /*039c*/ 	.word	0x000009f0
        /*03a0*/ 	.word	0x000000ff
        /*03a4*/ 	.word	0x00000160
        /*03a8*/ 	.short	0x0100
        /*03aa*/ 	.byte	0x04
	.zero		1


	//   ....[42]....
        /*03ac*/ 	.word	0x00000a00
        /*03b0*/ 	.word	0x000000ff
        /*03b4*/ 	.word	0x00000148
        /*03b8*/ 	.short	0x0100
        /*03ba*/ 	.byte	0x04
	.zero		1


	//   ....[43]....
        /*03bc*/ 	.word	0x00000a10
        /*03c0*/ 	.word	0x000000ff
        /*03c4*/ 	.word	0x00000168
        /*03c8*/ 	.short	0x0100
        /*03ca*/ 	.byte	0x04
	.zero		1


	//   ....[44]....
        /*03cc*/ 	.word	0x00000a20
        /*03d0*/ 	.word	0x000000ff
        /*03d4*/ 	.word	0x00000150
        /*03d8*/ 	.short	0x0100
        /*03da*/ 	.byte	0x04
	.zero		1


	//   ....[45]....
        /*03dc*/ 	.word	0x00000a30
        /*03e0*/ 	.word	0x000000ff
        /*03e4*/ 	.word	0x00000170
        /*03e8*/ 	.short	0x0100
        /*03ea*/ 	.byte	0x04
	.zero		1


	//   ....[46]....
        /*03ec*/ 	.word	0x00000a40
        /*03f0*/ 	.word	0x000000ff
        /*03f4*/ 	.word	0x00000158
        /*03f8*/ 	.short	0x0100
        /*03fa*/ 	.byte	0x04
	.zero		1


	//   ....[47]....
        /*03fc*/ 	.word	0x00000a50
        /*0400*/ 	.word	0x000000ff
        /*0404*/ 	.word	0x00000178
        /*0408*/ 	.short	0x0100
        /*040a*/ 	.byte	0x04
	.zero		1


	//   ....[48]....
        /*040c*/ 	.word	0x00000b40
        /*0410*/ 	.word	0x000000ff
        /*0414*/ 	.word	0x00000180
        /*0418*/ 	.short	0x0100
        /*041a*/ 	.byte	0x06
	.zero		1


	//   ....[49]....
        /*041c*/ 	.word	0x00000b50
        /*0420*/ 	.word	0x000000ff
        /*0424*/ 	.word	0x00000188
        /*0428*/ 	.short	0x0100
        /*042a*/ 	.byte	0x06
	.zero		1


	//   ....[50]....
        /*042c*/ 	.word	0x00000c90
        /*0430*/ 	.word	0x000000ff
        /*0434*/ 	.word	0x00000190
        /*0438*/ 	.short	0x0100
        /*043a*/ 	.byte	0x06
	.zero		1


	//   ....[51]....
        /*043c*/ 	.word	0x00000ca0
        /*0440*/ 	.word	0x000000ff
        /*0444*/ 	.word	0x000001a0
        /*0448*/ 	.short	0x0100
        /*044a*/ 	.byte	0x06
	.zero		1


	//   ....[52]....
        /*044c*/ 	.word	0x00000cb0
        /*0450*/ 	.word	0x000000ff
        /*0454*/ 	.word	0x00000198
        /*0458*/ 	.short	0x0100
        /*045a*/ 	.byte	0x06
	.zero		1


	//   ....[53]....
        /*045c*/ 	.word	0x00000cc0
        /*0460*/ 	.word	0x000000ff
        /*0464*/ 	.word	0x000001a8
        /*0468*/ 	.short	0x0100
        /*046a*/ 	.byte	0x06
	.zero		1


	//   ....[54]....
        /*046c*/ 	.word	0x00000df0
        /*0470*/ 	.word	0x000000ff
        /*0474*/ 	.word	0x000001b0
        /*0478*/ 	.short	0x0100
        /*047a*/ 	.byte	0x04
	.zero		1


	//   ....[55]....
        /*047c*/ 	.word	0x00000e00
        /*0480*/ 	.word	0x000000ff
        /*0484*/ 	.word	0x000001d0
        /*0488*/ 	.short	0x0100
        /*048a*/ 	.byte	0x04
	.zero		1


	//   ....[56]....
        /*048c*/ 	.word	0x00000e10
        /*0490*/ 	.word	0x000000ff
        /*0494*/ 	.word	0x000001b8
        /*0498*/ 	.short	0x0100
        /*049a*/ 	.byte	0x04
	.zero		1


	//   ....[57]....
        /*049c*/ 	.word	0x00000e20
        /*04a0*/ 	.word	0x000000ff
        /*04a4*/ 	.word	0x000001d8
        /*04a8*/ 	.short	0x0100
        /*04aa*/ 	.byte	0x04
	.zero		1


	//   ....[58]....
        /*04ac*/ 	.word	0x00000e30
        /*04b0*/ 	.word	0x000000ff
        /*04b4*/ 	.word	0x000001c0
        /*04b8*/ 	.short	0x0100
        /*04ba*/ 	.byte	0x04
	.zero		1


	//   ....[59]....
        /*04bc*/ 	.word	0x00000e40
        /*04c0*/ 	.word	0x000000ff
        /*04c4*/ 	.word	0x000001e0
        /*04c8*/ 	.short	0x0100
        /*04ca*/ 	.byte	0x04
	.zero		1


	//   ....[60]....
        /*04cc*/ 	.word	0x00000e50
        /*04d0*/ 	.word	0x000000ff
        /*04d4*/ 	.word	0x000001c8
        /*04d8*/ 	.short	0x0100
        /*04da*/ 	.byte	0x04
	.zero		1


	//   ....[61]....
        /*04dc*/ 	.word	0x00000e60
        /*04e0*/ 	.word	0x000000ff
        /*04e4*/ 	.word	0x000001e8
        /*04e8*/ 	.short	0x0100
        /*04ea*/ 	.byte	0x04
	.zero		1


	//   ....[62]....
        /*04ec*/ 	.word	0x00000f50
        /*04f0*/ 	.word	0x000000ff
        /*04f4*/ 	.word	0x000001f0
        /*04f8*/ 	.short	0x0100
        /*04fa*/ 	.byte	0x04
	.zero		1


	//   ....[63]....
        /*04fc*/ 	.word	0x00000f60
        /*0500*/ 	.word	0x000000ff
        /*0504*/ 	.word	0x00000200
        /*0508*/ 	.short	0x0100
        /*050a*/ 	.byte	0x04
	.zero		1


	//   ....[64]....
        /*050c*/ 	.word	0x00000f70
        /*0510*/ 	.word	0x000000ff
        /*0514*/ 	.word	0x000001f8
        /*0518*/ 	.short	0x0100
        /*051a*/ 	.byte	0x04
	.zero		1


	//   ....[65]....
        /*051c*/ 	.word	0x00000f80
        /*0520*/ 	.word	0x000000ff
        /*0524*/ 	.word	0x00000208
        /*0528*/ 	.short	0x0100
        /*052a*/ 	.byte	0x04
	.zero		1


	//   ....[66]....
        /*052c*/ 	.word	0x00001cf0
        /*0530*/ 	.word	0x00000000
        /*0534*/ 	.word	0x00000200
        /*0538*/ 	.short	0x010a
        /*053a*/ 	.byte	0xff
	.zero		1


	//   ....[67]....
        /*053c*/ 	.word	0x00001d10
        /*0540*/ 	.word	0x00000000
        /*0544*/ 	.word	0x000001f0
        /*0548*/ 	.short	0x0101
        /*054a*/ 	.byte	0xff
	.zero		1


	//   ....[68]....
        /*054c*/ 	.word	0x00001dd0
        /*0550*/ 	.word	0x000000ff
        /*0554*/ 	.word	0x000000a0
        /*0558*/ 	.short	0x010a
        /*055a*/ 	.byte	0x04
	.zero		1


	//   ....[69]....
        /*055c*/ 	.word	0x00001e60
        /*0560*/ 	.word	0x000000ff
        /*0564*/ 	.word	0x000000a0
        /*0568*/ 	.short	0x010a
        /*056a*/ 	.byte	0x21
	.zero		1


	//   ....[70]....
        /*056c*/ 	.word	0x00001ff0
        /*0570*/ 	.word	0x000000ff
        /*0574*/ 	.word	0x000000a0
        /*0578*/ 	.short	0x010a
        /*057a*/ 	.byte	0x05
	.zero		1


	//   ....[71]....
        /*057c*/ 	.word	0x00002120
        /*0580*/ 	.word	0x000000ff
        /*0584*/ 	.word	0x00000188
        /*0588*/ 	.short	0x0101
        /*058a*/ 	.byte	0x15
	.zero		1


	//   ....[72]....
        /*058c*/ 	.word	0x00002140
        /*0590*/ 	.word	0x000000ff
        /*0594*/ 	.word	0x000000a0
        /*0598*/ 	.short	0x010a
        /*059a*/ 	.byte	0x04
	.zero		1


	//   ....[73]....
        /*059c*/ 	.word	0x000021c0
        /*05a0*/ 	.word	0x000000ff
        /*05a4*/ 	.word	0x000000a0
        /*05a8*/ 	.short	0x010a
        /*05aa*/ 	.byte	0x11
	.zero		1


	//   ....[74]....
        /*05ac*/ 	.word	0x00002350
        /*05b0*/ 	.word	0x000000ff
        /*05b4*/ 	.word	0x000000a0
        /*05b8*/ 	.short	0x010a
        /*05ba*/ 	.byte	0x05
	.zero		1


	//   ....[75]....
        /*05bc*/ 	.word	0x00002490
        /*05c0*/ 	.word	0x00000003
        /*05c4*/ 	.word	0x00000190
        /*05c8*/ 	.short	0x010a
        /*05ca*/ 	.byte	0xff
	.zero		1


	//   ....[76]....
        /*05cc*/ 	.word	0x000025e0
        /*05d0*/ 	.word	0x00000000
        /*05d4*/ 	.word	0x00000000
        /*05d8*/ 	.short	0x0101
        /*05da*/ 	.byte	0xff
	.zero		1


	//   ....[77]....
        /*05dc*/ 	.word	0x00002b90
        /*05e0*/ 	.word	0x000000ff
        /*05e4*/ 	.word	0x00000000
        /*05e8*/ 	.short	0x010a
        /*05ea*/ 	.byte	0x04
	.zero		1


	//   ....[78]....
        /*05ec*/ 	.word	0x00002c20
        /*05f0*/ 	.word	0x000000ff
        /*05f4*/ 	.word	0x00000000
        /*05f8*/ 	.short	0x010a
        /*05fa*/ 	.byte	0x05
	.zero		1


	//   ....[79]....
        /*05fc*/ 	.word	0x00002cb0
        /*0600*/ 	.word	0x000000ff
        /*0604*/ 	.word	0x00000000
        /*0608*/ 	.short	0x010a
        /*060a*/ 	.byte	0x05
	.zero		1


	//   ....[80]....
        /*060c*/ 	.word	0x00002d40
        /*0610*/ 	.word	0x000000ff
        /*0614*/ 	.word	0x00000000
        /*0618*/ 	.short	0x010a
        /*061a*/ 	.byte	0x05
	.zero		1


	//   ....[81]....
        /*061c*/ 	.word	0x00002dd0
        /*0620*/ 	.word	0x000000ff
        /*0624*/ 	.word	0x00000000
        /*0628*/ 	.short	0x010a
        /*062a*/ 	.byte	0x05
	.zero		1


	//   ....[82]....
        /*062c*/ 	.word	0x00002e60
        /*0630*/ 	.word	0x000000ff
        /*0634*/ 	.word	0x00000000
        /*0638*/ 	.short	0x010a
        /*063a*/ 	.byte	0x05
	.zero		1


	//   ....[83]....
        /*063c*/ 	.word	0x00002ef0
        /*0640*/ 	.word	0x000000ff
        /*0644*/ 	.word	0x00000000
        /*0648*/ 	.short	0x010a
        /*064a*/ 	.byte	0x05
	.zero		1


	//   ....[84]....
        /*064c*/ 	.word	0x00002f80
        /*0650*/ 	.word	0x000000ff
        /*0654*/ 	.word	0x00000000
        /*0658*/ 	.short	0x010a
        /*065a*/ 	.byte	0x05
	.zero		1


	//   ....[85]....
        /*065c*/ 	.word	0x00003010
        /*0660*/ 	.word	0x000000ff
        /*0664*/ 	.word	0x00000000
        /*0668*/ 	.short	0x010a
        /*066a*/ 	.byte	0x05
	.zero		1


	//   ....[86]....
        /*066c*/ 	.word	0x000030a0
        /*0670*/ 	.word	0x000000ff
        /*0674*/ 	.word	0x00000000
        /*0678*/ 	.short	0x010a
        /*067a*/ 	.byte	0x05
	.zero		1


	//   ....[87]....
        /*067c*/ 	.word	0x00003130
        /*0680*/ 	.word	0x000000ff
        /*0684*/ 	.word	0x00000000
        /*0688*/ 	.short	0x010a
        /*068a*/ 	.byte	0x05
	.zero		1


	//   ....[88]....
        /*068c*/ 	.word	0x000031c0
        /*0690*/ 	.word	0x000000ff
        /*0694*/ 	.word	0x00000000
        /*0698*/ 	.short	0x010a
        /*069a*/ 	.byte	0x05
	.zero		1


	//   ....[89]....
        /*069c*/ 	.word	0x00003250
        /*06a0*/ 	.word	0x000000ff
        /*06a4*/ 	.word	0x00000000
        /*06a8*/ 	.short	0x010a
        /*06aa*/ 	.byte	0x05
	.zero		1


	//   ....[90]....
        /*06ac*/ 	.word	0x000032e0
        /*06b0*/ 	.word	0x000000ff
        /*06b4*/ 	.word	0x00000000
        /*06b8*/ 	.short	0x010a
        /*06ba*/ 	.byte	0x05
	.zero		1


	//   ....[91]....
        /*06bc*/ 	.word	0x00003370
        /*06c0*/ 	.word	0x000000ff
        /*06c4*/ 	.word	0x00000000
        /*06c8*/ 	.short	0x010a
        /*06ca*/ 	.byte	0x05
	.zero		1


	//   ....[92]....
        /*06cc*/ 	.word	0x00003400
        /*06d0*/ 	.word	0x000000ff
        /*06d4*/ 	.word	0x00000000
        /*06d8*/ 	.short	0x010a
        /*06da*/ 	.byte	0x05
	.zero		1


	//   ....[93]....
        /*06dc*/ 	.word	0x00003490
        /*06e0*/ 	.word	0x000000ff
        /*06e4*/ 	.word	0x00000000
        /*06e8*/ 	.short	0x010a
        /*06ea*/ 	.byte	0x05
	.zero		1


	//   ....[94]....
        /*06ec*/ 	.word	0x00003520
        /*06f0*/ 	.word	0x000000ff
        /*06f4*/ 	.word	0x00000000
        /*06f8*/ 	.short	0x010a
        /*06fa*/ 	.byte	0x05
	.zero		1


	//   ....[95]....
        /*06fc*/ 	.word	0x000035b0
        /*0700*/ 	.word	0x000000ff
        /*0704*/ 	.word	0x00000000
        /*0708*/ 	.short	0x010a
        /*070a*/ 	.byte	0x05
	.zero		1


	//   ....[96]....
        /*070c*/ 	.word	0x00003650
        /*0710*/ 	.word	0x00000000
        /*0714*/ 	.word	0x00000000
        /*0718*/ 	.short	0x010a
        /*071a*/ 	.byte	0xff
	.zero		1


	//   ....[97]....
        /*071c*/ 	.word	0x00003790
        /*0720*/ 	.word	0x00000002
        /*0724*/ 	.word	0x000001f0
        /*0728*/ 	.short	0x010a
        /*072a*/ 	.byte	0xff
	.zero		1


	//   ....[98]....
        /*072c*/ 	.word	0x000037f0
        /*0730*/ 	.word	0x00000004
        /*0734*/ 	.word	0x00000000
        /*0738*/ 	.short	0x0101
        /*073a*/ 	.byte	0xff
	.zero		1


	//   ....[99]....
        /*073c*/ 	.word	0x00003810
        /*0740*/ 	.word	0x000000ff
        /*0744*/ 	.word	0x000001a0
        /*0748*/ 	.short	0x010a
        /*074a*/ 	.byte	0x04
	.zero		1


	//   ....[100]....
        /*074c*/ 	.word	0x00003930
        /*0750*/ 	.word	0x00000002
        /*0754*/ 	.word	0x00000190
        /*0758*/ 	.short	0x010a
        /*075a*/ 	.byte	0xff
	.zero		1


	//   ....[101]....
        /*075c*/ 	.word	0x00003a40
        /*0760*/ 	.word	0x00000002
        /*0764*/ 	.word	0x00000000
        /*0768*/ 	.short	0x0101
        /*076a*/ 	.byte	0xff
	.zero		1


	//   ....[102]....
        /*076c*/ 	.word	0x00003ad0
        /*0770*/ 	.word	0x000000ff
        /*0774*/ 	.word	0x000001a0
        /*0778*/ 	.short	0x0106
        /*077a*/ 	.byte	0x04
	.zero		1


	//   ....[103]....
        /*077c*/ 	.word	0x00003af0
        /*0780*/ 	.word	0x000000ff
        /*0784*/ 	.word	0x000001a0
        /*0788*/ 	.short	0x010a
        /*078a*/ 	.byte	0x04
	.zero		1


	//   ....[104]....
        /*078c*/ 	.word	0x00003b80
        /*0790*/ 	.word	0x000000ff
        /*0794*/ 	.word	0x000001a0
        /*0798*/ 	.short	0x0106
        /*079a*/ 	.byte	0x07
	.zero		1


	//   ....[105]....
        /*079c*/ 	.word	0x00003bc0
        /*07a0*/ 	.word	0x00000000
        /*07a4*/ 	.word	0x000001a0
        /*07a8*/ 	.short	0x010a
        /*07aa*/ 	.byte	0xff
	.zero		1


	//   ....[106]....
        /*07ac*/ 	.word	0x000040c0
        /*07b0*/ 	.word	0x00000000
        /*07b4*/ 	.word	0x00000190
        /*07b8*/ 	.short	0x010a
        /*07ba*/ 	.byte	0xff
	.zero		1


	//   ....[107]....
        /*07bc*/ 	.word	0x000041c0
        /*07c0*/ 	.word	0x00000003
        /*07c4*/ 	.word	0x00000000
        /*07c8*/ 	.short	0x0101
        /*07ca*/ 	.byte	0xff
	.zero		1


	//   ....[108]....
        /*07cc*/ 	.word	0x000041d0
        /*07d0*/ 	.word	0x000000ff
        /*07d4*/ 	.word	0x00000000
        /*07d8*/ 	.short	0x010a
        /*07da*/ 	.byte	0x04
	.zero		1


	//   ....[109]....
        /*07dc*/ 	.word	0x000041f0
        /*07e0*/ 	.word	0x000000ff
        /*07e4*/ 	.word	0x000001d0
        /*07e8*/ 	.short	0x010a
        /*07ea*/ 	.byte	0x13
	.zero		1


	//   ....[110]....
        /*07ec*/ 	.word	0x00004330
        /*07f0*/ 	.word	0x000000ff
        /*07f4*/ 	.word	0x00000000
        /*07f8*/ 	.short	0x010a
        /*07fa*/ 	.byte	0x06
	.zero		1


	//   ....[111]....
        /*07fc*/ 	.word	0x00004430
        /*0800*/ 	.word	0x000000ff
        /*0804*/ 	.word	0x00000000
        /*0808*/ 	.short	0x010a
        /*080a*/ 	.byte	0x04
	.zero		1


	//   ....[112]....
        /*080c*/ 	.word	0x00004610
        /*0810*/ 	.word	0x000000ff
        /*0814*/ 	.word	0x00000000
        /*0818*/ 	.short	0x010a
        /*081a*/ 	.byte	0x04
	.zero		1


	//   ....[113]....
        /*081c*/ 	.word	0x000046a0
        /*0820*/ 	.word	0x000000ff
        /*0824*/ 	.word	0x00000000
        /*0828*/ 	.short	0x010a
        /*082a*/ 	.byte	0x05
	.zero		1


	//   ....[114]....
        /*082c*/ 	.word	0x00004730
        /*0830*/ 	.word	0x000000ff
        /*0834*/ 	.word	0x00000000
        /*0838*/ 	.short	0x010a
        /*083a*/ 	.byte	0x05
	.zero		1


	//   ....[115]....
        /*083c*/ 	.word	0x000047c0
        /*0840*/ 	.word	0x000000ff
        /*0844*/ 	.word	0x00000000
        /*0848*/ 	.short	0x010a
        /*084a*/ 	.byte	0x04
	.zero		1


	//   ....[116]....
        /*084c*/ 	.word	0x00004cd0
        /*0850*/ 	.word	0x0000000c
        /*0854*/ 	.word	0x00000190
        /*0858*/ 	.short	0x010a
        /*085a*/ 	.byte	0xff
	.zero		1


	//   ....[117]....
        /*085c*/ 	.word	0x00004e40
        /*0860*/ 	.word	0x00000000
        /*0864*/ 	.word	0x00000000
        /*0868*/ 	.short	0x0101
        /*086a*/ 	.byte	0xff
	.zero		1


	//   ....[118]....
        /*086c*/ 	.word	0x000052d0
        /*0870*/ 	.word	0x000000ff
        /*0874*/ 	.word	0x00000188
        /*0878*/ 	.short	0x010a
        /*087a*/ 	.byte	0x15
	.zero		1


	//   ....[119]....
        /*087c*/ 	.word	0x00005450
        /*0880*/ 	.word	0x000000ff
        /*0884*/ 	.word	0x00000160
        /*0888*/ 	.short	0x010a
        /*088a*/ 	.byte	0x15
	.zero		1


	//   ....[120]....
        /*088c*/ 	.word	0x000055c0
        /*0890*/ 	.word	0x000000ff
        /*0894*/ 	.word	0x00000140
        /*0898*/ 	.short	0x010b
        /*089a*/ 	.byte	0x15
	.zero		1


	//   ....[121]....
        /*089c*/ 	.word	0x000055d0
        /*08a0*/ 	.word	0x000000ff
        /*08a4*/ 	.word	0x00000000
        /*08a8*/ 	.short	0x0101
        /*08aa*/ 	.byte	0x28
	.zero		1


	//   ....[122]....
        /*08ac*/ 	.word	0x000055e0
        /*08b0*/ 	.word	0x000000ff
        /*08b4*/ 	.word	0x00000168
        /*08b8*/ 	.short	0x010a
        /*08ba*/ 	.byte	0x15
	.zero		1


	//   ....[123]....
        /*08bc*/ 	.word	0x00005730
        /*08c0*/ 	.word	0x000000ff
        /*08c4*/ 	.word	0x00000148
        /*08c8*/ 	.short	0x010b
        /*08ca*/ 	.byte	0x15
	.zero		1


	//   ....[124]....
        /*08cc*/ 	.word	0x00005740
        /*08d0*/ 	.word	0x000000ff
        /*08d4*/ 	.word	0x00000000
        /*08d8*/ 	.short	0x0101
        /*08da*/ 	.byte	0x27
	.zero		1


	//   ....[125]....
        /*08dc*/ 	.word	0x00005750
        /*08e0*/ 	.word	0x000000ff
        /*08e4*/ 	.word	0x00000170
        /*08e8*/ 	.short	0x010a
        /*08ea*/ 	.byte	0x15
	.zero		1


	//   ....[126]....
        /*08ec*/ 	.word	0x00005890
        /*08f0*/ 	.word	0x000000ff
        /*08f4*/ 	.word	0x00000150
        /*08f8*/ 	.short	0x010b
        /*08fa*/ 	.byte	0x15
	.zero		1


	//   ....[127]....
        /*08fc*/ 	.word	0x000058a0
        /*0900*/ 	.word	0x000000ff
        /*0904*/ 	.word	0x00000000
        /*0908*/ 	.short	0x0101
        /*090a*/ 	.byte	0x26
	.zero		1


	//   ....[128]....
        /*090c*/ 	.word	0x000058b0
        /*0910*/ 	.word	0x000000ff
        /*0914*/ 	.word	0x00000178
        /*0918*/ 	.short	0x010a
        /*091a*/ 	.byte	0x15
	.zero		1


	//   ....[129]....
        /*091c*/ 	.word	0x00005aa0
        /*0920*/ 	.word	0x000000ff
        /*0924*/ 	.word	0x00000158
        /*0928*/ 	.short	0x010b
        /*092a*/ 	.byte	0x15
	.zero		1


	//   ....[130]....
        /*092c*/ 	.word	0x00005ab0
        /*0930*/ 	.word	0x000000ff
        /*0934*/ 	.word	0x00000000
        /*0938*/ 	.short	0x0101
        /*093a*/ 	.byte	0x25
	.zero		1


	//   ....[131]....
        /*093c*/ 	.word	0x00005ae0
        /*0940*/ 	.word	0x000000ff
        /*0944*/ 	.word	0x00000160
        /*0948*/ 	.short	0x010a
        /*094a*/ 	.byte	0x15
	.zero		1


	//   ....[132]....
        /*094c*/ 	.word	0x00005b00
        /*0950*/ 	.word	0x000000ff
        /*0954*/ 	.word	0x00000168
        /*0958*/ 	.short	0x010a
        /*095a*/ 	.byte	0x15
	.zero		1


	//   ....[133]....
        /*095c*/ 	.word	0x00005b20
        /*0960*/ 	.word	0x000000ff
        /*0964*/ 	.word	0x00000170
        /*0968*/ 	.short	0x010a
        /*096a*/ 	.byte	0x15
	.zero		1


	//   ....[134]....
        /*096c*/ 	.word	0x00005b60
        /*0970*/ 	.word	0x00000000
        /*0974*/ 	.word	0x00000178
        /*0978*/ 	.short	0x010a
        /*097a*/ 	.byte	0xff
	.zero		1


	//   ....[135]....
        /*097c*/ 	.word	0x00005eb0
        /*0980*/ 	.word	0x00000003
        /*0984*/ 	.word	0x00000190
        /*0988*/ 	.short	0x010a
        /*098a*/ 	.byte	0xff
	.zero		1


	//   ....[136]....
        /*098c*/ 	.word	0x00006030
        /*0990*/ 	.word	0x00000000
        /*0994*/ 	.word	0x00000000
        /*0998*/ 	.short	0x0101
        /*099a*/ 	.byte	0xff
	.zero		1


	//   ....[137]....
        /*099c*/ 	.word	0x00006b80
        /*09a0*/ 	.word	0x00000002
        /*09a4*/ 	.word	0x00000140
        /*09a8*/ 	.short	0x010a
        /*09aa*/ 	.byte	0xff
	.zero		1


	//   ....[138]....
        /*09ac*/ 	.word	0x00006bf0
        /*09b0*/ 	.word	0x00000047
        /*09b4*/ 	.word	0x000001b0
        /*09b8*/ 	.short	0x010a
        /*09ba*/ 	.byte	0xff
	.zero		1


	//   ....[139]....
        /*09bc*/ 	.word	0x00006ce0
        /*09c0*/ 	.word	0x00000002
        /*09c4*/ 	.word	0x00000140
        /*09c8*/ 	.short	0x010a
        /*09ca*/ 	.byte	0xff
	.zero		1


	//   ....[140]....
        /*09cc*/ 	.word	0x00006df0
        /*09d0*/ 	.word	0x00000000
        /*09d4*/ 	.word	0x00000000
        /*09d8*/ 	.short	0x0101
        /*09da*/ 	.byte	0xff
	.zero		1


	//   ....[141]....
        /*09dc*/ 	.word	0x00006e70
        /*09e0*/ 	.word	0x00000047
        /*09e4*/ 	.word	0x000001b0
        /*09e8*/ 	.short	0x010a
        /*09ea*/ 	.byte	0xff
	.zero		1


	//   ....[142]....
        /*09ec*/ 	.word	0x000079c0
        /*09f0*/ 	.word	0x00000070
        /*09f4*/ 	.word	0x00000140
        /*09f8*/ 	.short	0x010a
        /*09fa*/ 	.byte	0xff
	.zero		1


	//   ....[143]....
        /*09fc*/ 	.word	0x00007a90
        /*0a00*/ 	.word	0x00000070
        /*0a04*/ 	.word	0x00000140
        /*0a08*/ 	.short	0x010a
        /*0a0a*/ 	.byte	0xff
	.zero		1


	//   ....[144]....
        /*0a0c*/ 	.word	0x00007ba0
        /*0a10*/ 	.word	0x00000000
        /*0a14*/ 	.word	0x00000000
        /*0a18*/ 	.short	0x0101
        /*0a1a*/ 	.byte	0xff
	.zero		1


	//   ....[145]....
        /*0a1c*/ 	.word	0x00008710
        /*0a20*/ 	.word	0x00000070
        /*0a24*/ 	.word	0x00000140
        /*0a28*/ 	.short	0x010a
        /*0a2a*/ 	.byte	0xff
	.zero		1


	//   ....[146]....
        /*0a2c*/ 	.word	0x000087e0
        /*0a30*/ 	.word	0x00000070
        /*0a34*/ 	.word	0x00000140
        /*0a38*/ 	.short	0x010a
        /*0a3a*/ 	.byte	0xff
	.zero		1


	//   ....[147]....
        /*0a3c*/ 	.word	0x000088f0
        /*0a40*/ 	.word	0x00000000
        /*0a44*/ 	.word	0x00000000
        /*0a48*/ 	.short	0x0101
        /*0a4a*/ 	.byte	0xff
	.zero		1


	//   ....[148]....
        /*0a4c*/ 	.word	0x00009490
        /*0a50*/ 	.word	0x00000066
        /*0a54*/ 	.word	0x00000140
        /*0a58*/ 	.short	0x010a
        /*0a5a*/ 	.byte	0xff
	.zero		1


	//   ....[149]....
        /*0a5c*/ 	.word	0x00009560
        /*0a60*/ 	.word	0x00000066
        /*0a64*/ 	.word	0x00000140
        /*0a68*/ 	.short	0x010a
        /*0a6a*/ 	.byte	0xff
	.zero		1


	//   ....[150]....
        /*0a6c*/ 	.word	0x00009670
        /*0a70*/ 	.word	0x00000000
        /*0a74*/ 	.word	0x00000000
        /*0a78*/ 	.short	0x0101
        /*0a7a*/ 	.byte	0xff
	.zero		1


	//   ....[151]....
        /*0a7c*/ 	.word	0x00009b00
        /*0a80*/ 	.word	0x000000ff
        /*0a84*/ 	.word	0x00000000
        /*0a88*/ 	.short	0x0101
        /*0a8a*/ 	.byte	0x04
	.zero		1


	//   ....[152]....
        /*0a8c*/ 	.word	0x0000a310
        /*0a90*/ 	.word	0x00000000
        /*0a94*/ 	.word	0x00000200
        /*0a98*/ 	.short	0x010a
        /*0a9a*/ 	.byte	0xff
	.zero		1


	//   ....[153]....
        /*0a9c*/ 	.word	0x0000a370
        /*0aa0*/ 	.word	0x00000000
        /*0aa4*/ 	.word	0x000000a0
        /*0aa8*/ 	.short	0x010a
        /*0aaa*/ 	.byte	0xff
	.zero		1


	//   ....[154]....
        /*0aac*/ 	.word	0x0000a3d0
        /*0ab0*/ 	.word	0x00000000
        /*0ab4*/ 	.word	0x000000a0
        /*0ab8*/ 	.short	0x010a
        /*0aba*/ 	.byte	0xff
	.zero		1


	//   ....[155]....
        /*0abc*/ 	.word	0x0000a420
        /*0ac0*/ 	.word	0x00000003
        /*0ac4*/ 	.word	0x00000190
        /*0ac8*/ 	.short	0x010a
        /*0aca*/ 	.byte	0xff
	.zero		1


	//   ....[156]....
        /*0acc*/ 	.word	0x0000a480
        /*0ad0*/ 	.word	0x00000000
        /*0ad4*/ 	.word	0x00000000
        /*0ad8*/ 	.short	0x010a
        /*0ada*/ 	.byte	0xff
	.zero		1


	//   ....[157]....
        /*0adc*/ 	.word	0x0000a4e0
        /*0ae0*/ 	.word	0x00000000
        /*0ae4*/ 	.word	0x00000000
        /*0ae8*/ 	.short	0x010a
        /*0aea*/ 	.byte	0xff
	.zero		1


	//   ....[158]....
        /*0aec*/ 	.word	0x0000a540
        /*0af0*/ 	.word	0x00000000
        /*0af4*/ 	.word	0x00000000
        /*0af8*/ 	.short	0x010a
        /*0afa*/ 	.byte	0xff
	.zero		1


	//   ....[159]....
        /*0afc*/ 	.word	0x0000a5a0
        /*0b00*/ 	.word	0x00000000
        /*0b04*/ 	.word	0x00000000
        /*0b08*/ 	.short	0x010a
        /*0b0a*/ 	.byte	0xff
	.zero		1


	//   ....[160]....
        /*0b0c*/ 	.word	0x0000a600
        /*0b10*/ 	.word	0x00000000
        /*0b14*/ 	.word	0x00000000
        /*0b18*/ 	.short	0x010a
        /*0b1a*/ 	.byte	0xff
	.zero		1


	//   ....[161]....
        /*0b1c*/ 	.word	0x0000a660
        /*0b20*/ 	.word	0x00000000
        /*0b24*/ 	.word	0x00000000
        /*0b28*/ 	.short	0x010a
        /*0b2a*/ 	.byte	0xff
	.zero		1


	//   ....[162]....
        /*0b2c*/ 	.word	0x0000a6c0
        /*0b30*/ 	.word	0x00000000
        /*0b34*/ 	.word	0x00000000
        /*0b38*/ 	.short	0x010a
        /*0b3a*/ 	.byte	0xff
	.zero		1


	//   ....[163]....
        /*0b3c*/ 	.word	0x0000a720
        /*0b40*/ 	.word	0x00000000
        /*0b44*/ 	.word	0x00000000
        /*0b48*/ 	.short	0x010a
        /*0b4a*/ 	.byte	0xff
	.zero		1


	//   ....[164]....
        /*0b4c*/ 	.word	0x0000a780
        /*0b50*/ 	.word	0x00000000
        /*0b54*/ 	.word	0x00000000
        /*0b58*/ 	.short	0x010a
        /*0b5a*/ 	.byte	0xff
	.zero		1


	//   ....[165]....
        /*0b5c*/ 	.word	0x0000a7e0
        /*0b60*/ 	.word	0x00000000
        /*0b64*/ 	.word	0x00000000
        /*0b68*/ 	.short	0x010a
        /*0b6a*/ 	.byte	0xff
	.zero		1


	//   ....[166]....
        /*0b6c*/ 	.word	0x0000a840
        /*0b70*/ 	.word	0x00000000
        /*0b74*/ 	.word	0x00000000
        /*0b78*/ 	.short	0x010a
        /*0b7a*/ 	.byte	0xff
	.zero		1


	//   ....[167]....
        /*0b7c*/ 	.word	0x0000a8a0
        /*0b80*/ 	.word	0x00000000
        /*0b84*/ 	.word	0x00000000
        /*0b88*/ 	.short	0x010a
        /*0b8a*/ 	.byte	0xff
	.zero		1


	//   ....[168]....
        /*0b8c*/ 	.word	0x0000a900
        /*0b90*/ 	.word	0x00000000
        /*0b94*/ 	.word	0x00000000
        /*0b98*/ 	.short	0x010a
        /*0b9a*/ 	.byte	0xff
	.zero		1


	//   ....[169]....
        /*0b9c*/ 	.word	0x0000a960
        /*0ba0*/ 	.word	0x00000000
        /*0ba4*/ 	.word	0x00000000
        /*0ba8*/ 	.short	0x010a
        /*0baa*/ 	.byte	0xff
	.zero		1


	//   ....[170]....
        /*0bac*/ 	.word	0x0000a9c0
        /*0bb0*/ 	.word	0x00000000
        /*0bb4*/ 	.word	0x00000000
        /*0bb8*/ 	.short	0x010a
        /*0bba*/ 	.byte	0xff
	.zero		1


	//   ....[171]....
        /*0bbc*/ 	.word	0x0000aa20
        /*0bc0*/ 	.word	0x00000000
        /*0bc4*/ 	.word	0x00000000
        /*0bc8*/ 	.short	0x010a
        /*0bca*/ 	.byte	0xff
	.zero		1


	//   ....[172]....
        /*0bcc*/ 	.word	0x0000aa80
        /*0bd0*/ 	.word	0x00000000
        /*0bd4*/ 	.word	0x00000000
        /*0bd8*/ 	.short	0x010a
        /*0bda*/ 	.byte	0xff
	.zero		1


	//   ....[173]....
        /*0bdc*/ 	.word	0x0000aae0
        /*0be0*/ 	.word	0x00000000
        /*0be4*/ 	.word	0x00000000
        /*0be8*/ 	.short	0x010a
        /*0bea*/ 	.byte	0xff
	.zero		1


	//   ....[174]....
        /*0bec*/ 	.word	0x0000ab40
        /*0bf0*/ 	.word	0x00000000
        /*0bf4*/ 	.word	0x00000000
        /*0bf8*/ 	.short	0x010a
        /*0bfa*/ 	.byte	0xff
	.zero		1


	//   ....[175]....
        /*0bfc*/ 	.word	0x0000ab90
        /*0c00*/ 	.word	0x00000002
        /*0c04*/ 	.word	0x000001f0
        /*0c08*/ 	.short	0x010a
        /*0c0a*/ 	.byte	0xff
	.zero		1


	//   ....[176]....
        /*0c0c*/ 	.word	0x0000abf0
        /*0c10*/ 	.word	0x00000002
        /*0c14*/ 	.word	0x000001a0
        /*0c18*/ 	.short	0x010a
        /*0c1a*/ 	.byte	0xff
	.zero		1


	//   ....[177]....
        /*0c1c*/ 	.word	0x0000ac40
        /*0c20*/ 	.word	0x00000002
        /*0c24*/ 	.word	0x00000190
        /*0c28*/ 	.short	0x010a
        /*0c2a*/ 	.byte	0xff
	.zero		1


	//   ....[178]....
        /*0c2c*/ 	.word	0x0000aca0
        /*0c30*/ 	.word	0x00000000
        /*0c34*/ 	.word	0x000001a0
        /*0c38*/ 	.short	0x010a
        /*0c3a*/ 	.byte	0xff
	.zero		1


	//   ....[179]....
        /*0c3c*/ 	.word	0x0000acf0
        /*0c40*/ 	.word	0x00000000
        /*0c44*/ 	.word	0x00000190
        /*0c48*/ 	.short	0x010a
        /*0c4a*/ 	.byte	0xff
	.zero		1


	//   ....[180]....
        /*0c4c*/ 	.word	0x0000ad50
        /*0c50*/ 	.word	0x00000003
        /*0c54*/ 	.word	0x000001d0
        /*0c58*/ 	.short	0x010a
        /*0c5a*/ 	.byte	0xff
	.zero		1


	//   ....[181]....
        /*0c5c*/ 	.word	0x0000adb0
        /*0c60*/ 	.word	0x00000000
        /*0c64*/ 	.word	0x00000000
        /*0c68*/ 	.short	0x010a
        /*0c6a*/ 	.byte	0xff
	.zero		1


	//   ....[182]....
        /*0c6c*/ 	.word	0x0000ae10
        /*0c70*/ 	.word	0x00000000
        /*0c74*/ 	.word	0x00000000
        /*0c78*/ 	.short	0x010a
        /*0c7a*/ 	.byte	0xff
	.zero		1


	//   ....[183]....
        /*0c7c*/ 	.word	0x0000ae70
        /*0c80*/ 	.word	0x00000000
        /*0c84*/ 	.word	0x00000000
        /*0c88*/ 	.short	0x010a
        /*0c8a*/ 	.byte	0xff
	.zero		1


	//   ....[184]....
        /*0c8c*/ 	.word	0x0000aed0
        /*0c90*/ 	.word	0x00000000
        /*0c94*/ 	.word	0x00000000
        /*0c98*/ 	.short	0x010a
        /*0c9a*/ 	.byte	0xff
	.zero		1


	//   ....[185]....
        /*0c9c*/ 	.word	0x0000af30
        /*0ca0*/ 	.word	0x00000000
        /*0ca4*/ 	.word	0x00000000
        /*0ca8*/ 	.short	0x010a
        /*0caa*/ 	.byte	0xff
	.zero		1


	//   ....[186]....
        /*0cac*/ 	.word	0x0000af80
        /*0cb0*/ 	.word	0x0000000c
        /*0cb4*/ 	.word	0x00000190
        /*0cb8*/ 	.short	0x010a
        /*0cba*/ 	.byte	0xff
	.zero		1


	//   ....[187]....
        /*0cbc*/ 	.word	0x0000afe0
        /*0cc0*/ 	.word	0x00000000
        /*0cc4*/ 	.word	0x00000188
        /*0cc8*/ 	.short	0x010a
        /*0cca*/ 	.byte	0xff
	.zero		1


	//   ....[188]....
        /*0ccc*/ 	.word	0x0000b040
        /*0cd0*/ 	.word	0x00000000
        /*0cd4*/ 	.word	0x00000160
        /*0cd8*/ 	.short	0x010a
        /*0cda*/ 	.byte	0xff
	.zero		1


	//   ....[189]....
        /*0cdc*/ 	.word	0x0000b0a0
        /*0ce0*/ 	.word	0x00000000
        /*0ce4*/ 	.word	0x00000168
        /*0ce8*/ 	.short	0x010a
        /*0cea*/ 	.byte	0xff
	.zero		1


	//   ....[190]....
        /*0cec*/ 	.word	0x0000b100
        /*0cf0*/ 	.word	0x00000000
        /*0cf4*/ 	.word	0x00000170
        /*0cf8*/ 	.short	0x010a
        /*0cfa*/ 	.byte	0xff
	.zero		1


	//   ....[191]....
        /*0cfc*/ 	.word	0x0000b160
        /*0d00*/ 	.word	0x00000000
        /*0d04*/ 	.word	0x00000178
        /*0d08*/ 	.short	0x010a
        /*0d0a*/ 	.byte	0xff
	.zero		1


	//   ....[192]....
        /*0d0c*/ 	.word	0x0000b1c0
        /*0d10*/ 	.word	0x00000000
        /*0d14*/ 	.word	0x00000160
        /*0d18*/ 	.short	0x010a
        /*0d1a*/ 	.byte	0xff
	.zero		1


	//   ....[193]....
        /*0d1c*/ 	.word	0x0000b220
        /*0d20*/ 	.word	0x00000000
        /*0d24*/ 	.word	0x00000168
        /*0d28*/ 	.short	0x010a
        /*0d2a*/ 	.byte	0xff
	.zero		1


	//   ....[194]....
        /*0d2c*/ 	.word	0x0000b280
        /*0d30*/ 	.word	0x00000000
        /*0d34*/ 	.word	0x00000170
        /*0d38*/ 	.short	0x010a
        /*0d3a*/ 	.byte	0xff
	.zero		1


	//   ....[195]....
        /*0d3c*/ 	.word	0x0000b2d0
        /*0d40*/ 	.word	0x00000003
        /*0d44*/ 	.word	0x00000190
        /*0d48*/ 	.short	0x010a
        /*0d4a*/ 	.byte	0xff
	.zero		1


	//   ....[196]....
        /*0d4c*/ 	.word	0x0000b320
        /*0d50*/ 	.word	0x00000002
        /*0d54*/ 	.word	0x00000140
        /*0d58*/ 	.short	0x010a
        /*0d5a*/ 	.byte	0xff
	.zero		1


	//   ....[197]....
        /*0d5c*/ 	.word	0x0000b370
        /*0d60*/ 	.word	0x00000047
        /*0d64*/ 	.word	0x000001b0
        /*0d68*/ 	.short	0x010a
        /*0d6a*/ 	.byte	0xff
	.zero		1


	//   ....[198]....
        /*0d6c*/ 	.word	0x0000b3c0
        /*0d70*/ 	.word	0x00000070
        /*0d74*/ 	.word	0x00000140
        /*0d78*/ 	.short	0x010a
        /*0d7a*/ 	.byte	0xff
	.zero		1


	//   ....[199]....
        /*0d7c*/ 	.word	0x0000b410
        /*0d80*/ 	.word	0x00000070
        /*0d84*/ 	.word	0x00000140
        /*0d88*/ 	.short	0x010a
        /*0d8a*/ 	.byte	0xff
	.zero		1


	//   ....[200]....
        /*0d8c*/ 	.word	0x0000b460
        /*0d90*/ 	.word	0x00000066
        /*0d94*/ 	.word	0x00000140
        /*0d98*/ 	.short	0x010a
        /*0d9a*/ 	.byte	0xff
	.zero		1


	//----- nvinfo : EIATTR_NUM_MBARRIERS
	.align		4
.L_48:
        /*0d9c*/ 	.byte	0x03, 0x38
        /*0d9e*/ 	.short	0x0042


	//----- nvinfo : EIATTR_EXIT_INSTR_OFFSETS
	.align		4
        /*0da0*/ 	.byte	0x04, 0x1c
        /*0da2*/ 	.short	(.L_50 - .L_49)


	//   ....[0]....
.L_49:
        /*0da4*/ 	.word	0x00003680


	//   ....[1]....
        /*0da8*/ 	.word	0x00003b90


	//   ....[2]....
        /*0dac*/ 	.word	0x00003bf0


	//   ....[3]....
        /*0db0*/ 	.word	0x00004a20


	//   ....[4]....
        /*0db4*/ 	.word	0x00005b90


	//   ....[5]....
        /*0db8*/ 	.word	0x00005bd0


	//   ....[6]....
        /*0dbc*/ 	.word	0x0000a300


	//----- nvinfo : EIATTR_MAX_THREADS
	.align		4
.L_50:
        /*0dc0*/ 	.byte	0x04, 0x05
        /*0dc2*/ 	.short	(.L_52 - .L_51)
.L_51:
        /*0dc4*/ 	.word	0x00000100
        /*0dc8*/ 	.word	0x00000001
        /*0dcc*/ 	.word	0x00000001


	//----- nvinfo : EIATTR_CRS_STACK_SIZE
	.align		4
.L_52:
        /*0dd0*/ 	.byte	0x04, 0x1e
        /*0dd2*/ 	.short	(.L_54 - .L_53)
.L_53:
        /*0dd4*/ 	.word	0x00000000


	//----- nvinfo : EIATTR_CBANK_PARAM_SIZE
	.align		4
.L_54:
        /*0dd8*/ 	.byte	0x03, 0x19
        /*0dda*/ 	.short	0x0800


	//----- nvinfo : EIATTR_PARAM_CBANK
	.align		4
        /*0ddc*/ 	.byte	0x04, 0x0a
        /*0dde*/ 	.short	(.L_56 - .L_55)
	.align		4
.L_55:
        /*0de0*/ 	.word	index@(.nv.constant0._ZN7cutlass13device_kernelINS_4gemm6kernel13GemmUniversalIN4cute5tupleIJiiiiEEENS1_10collective13CollectiveMmaINS1_35MainloopSm100TmaUmmaWarpSpecializedILi20ELi2ELi4ENS5_IJNS4_1CILi4EEENSA_ILi2EEENSA_ILi1EEEEEEEENS5_IJNSA_ILi64EEENSA_ILi256EEENSA_ILi32EEEEEENS_12float_e4m3_tENS5_IJlSD_lEEESK_SL_NS4_8TiledMMAINS4_8MMA_AtomIJNS4_10MMA_TraitsINS4_19SM100_MMA_F8F6F4_SSEJSK_SK_fSG_SH_NS4_17integral_constantINS4_4UMMA5MajorELSS_0EEEST_NSQ_INSR_7ScaleInELSU_0EEESV_EEEEEENS4_6LayoutINS5_IJSD_SD_SD_EEENS5_IJNSA_ILi0EEES10_S10_EEEEENS5_IJNS4_10UnderscoreES13_S13_EEEEENS4_23SM90_TMA_LOAD_MULTICASTENS4_14ComposedLayoutINS4_7SwizzleILi1ELi4ELi3EEENS4_18smem_ptr_flag_bitsILi8EEENSY_INS5_IJNSA_ILi8EEESI_EEENS5_IJSI_SD_EEEEEEEvNS4_8identityES16_S1G_vS1H_EENS_8epilogue10collective18CollectiveEpilogueINS1J_23Sm100TmaWarpSpecializedILi4ELi2ELi32ELb0ELb0EEEJSJ_NS5_IJNSY_ISG_SD_EES1O_EEESK_SL_SK_SL_NS1J_6fusion15FusionCallbacksIS1N_NS1Q_17LinearCombinationISK_fSK_fLNS_15FloatRoundStyleE2EEESJ_S1P_JEEENS4_5SM1004TMEM4LOAD26SM100_TMEM_LOAD_16dp32b32xENS4_13SM90_TMA_LOADENS17_INS18_ILi2ELi4ELi3EEES1B_NSY_INS5_IJS1C_SG_EEENS5_IJSG_SD_EEEEEEENS4_39AutoVectorizingCopyWithAssumedAlignmentILi128EEENS4_14SM90_TMA_STOREES25_S27_S27_EEEvvEEEEvNT_6ParamsE)
        /*0de4*/ 	.short	0x0380
        /*0de6*/ 	.short	0x0800


	//----- nvinfo : EIATTR_SW_WAR
	.align		4
.L_56:
        /*0de8*/ 	.byte	0x04, 0x36
        /*0dea*/ 	.short	(.L_58 - .L_57)
.L_57:
        /*0dec*/ 	.word	0x00000008
.L_58:


//--------------------- .nv.callgraph             --------------------------
	.section	.nv.callgraph,"",@"SHT_CUDA_CALLGRAPH"
	.align	4
	.sectionentsize	8
	.align		4
        /*0000*/ 	.word	0x00000000
	.align		4
        /*0004*/ 	.word	0xffffffff
	.align		4
        /*0008*/ 	.word	index@(_ZN7cutlass13device_kernelINS_4gemm6kernel13GemmUniversalIN4cute5tupleIJiiiiEEENS1_10collective13CollectiveMmaINS1_35MainloopSm100TmaUmmaWarpSpecializedILi20ELi2ELi4ENS5_IJNS4_1CILi4EEENSA_ILi2EEENSA_ILi1EEEEEEEENS5_IJNSA_ILi64EEENSA_ILi256EEENSA_ILi32EEEEEENS_12float_e4m3_tENS5_IJlSD_lEEESK_SL_NS4_8TiledMMAINS4_8MMA_AtomIJNS4_10MMA_TraitsINS4_19SM100_MMA_F8F6F4_SSEJSK_SK_fSG_SH_NS4_17integral_constantINS4_4UMMA5MajorELSS_0EEEST_NSQ_INSR_7ScaleInELSU_0EEESV_EEEEEENS4_6LayoutINS5_IJSD_SD_SD_EEENS5_IJNSA_ILi0EEES10_S10_EEEEENS5_IJNS4_10UnderscoreES13_S13_EEEEENS4_23SM90_TMA_LOAD_MULTICASTENS4_14ComposedLayoutINS4_7SwizzleILi1ELi4ELi3EEENS4_18smem_ptr_flag_bitsILi8EEENSY_INS5_IJNSA_ILi8EEESI_EEENS5_IJSI_SD_EEEEEEEvNS4_8identityES16_S1G_vS1H_EENS_8epilogue10collective18CollectiveEpilogueINS1J_23Sm100TmaWarpSpecializedILi4ELi2ELi32ELb0ELb0EEEJSJ_NS5_IJNSY_ISG_SD_EES1O_EEESK_SL_SK_SL_NS1J_6fusion15FusionCallbacksIS1N_NS1Q_17LinearCombinationISK_fSK_fLNS_15FloatRoundStyleE2EEESJ_S1P_JEEENS4_5SM1004TMEM4LOAD26SM100_TMEM_LOAD_16dp32b32xENS4_13SM90_TMA_LOADENS17_INS18_ILi2ELi4ELi3EEES1B_NSY_INS5_IJS1C_SG_EEENS5_IJSG_SD_EEEEEEENS4_39AutoVectorizingCopyWithAssumedAlignmentILi128EEENS4_14SM90_TMA_STOREES25_S27_S27_EEEvvEEEEvNT_6ParamsE)
	.align		4
        /*000c*/ 	.word	index@(__assertfail)
	.align		4
        /*0010*/ 	.word	0x00000000
	.align		4
        /*0014*/ 	.word	0xfffffffe
	.align		4
        /*0018*/ 	.word	0x00000000
	.align		4
        /*001c*/ 	.word	0xfffffffd
	.align		4
        /*0020*/ 	.word	0x00000000
	.align		4
        /*0024*/ 	.word	0xfffffffc


//--------------------- .nv.constant4             --------------------------
	.section	.nv.constant4,"a",@progbits
	.align	8
	.align		8
.nv.constant4:
        /*0000*/ 	.dword	__assertfail
	.align		8
        /*0008*/ 	.dword	__unnamed_1
	.align		8
        /*0010*/ 	.dword	__unnamed_2
	.align		8
        /*0018*/ 	.dword	__unnamed_3
	.align		8
        /*0020*/ 	.dword	_ZN40_INTERNAL_b1a7b6a8_4_k_cu_8253a5bf_307594cuda3std3__45__cpo5beginE
	.align		8
        /*0028*/ 	.dword	_ZN40_INTERNAL_b1a7b6a8_4_k_cu_8253a5bf_307594cuda3std3__45__cpo3endE
	.align		8
        /*0030*/ 	.dword	_ZN40_INTERNAL_b1a7b6a8_4_k_cu_8253a5bf_307594cuda3std3__45__cpo6cbeginE
	.align		8
        /*0038*/ 	.dword	_ZN40_INTERNAL_b1a7b6a8_4_k_cu_8253a5bf_307594cuda3std3__45__cpo4cendE
	.align		8
        /*0040*/ 	.dword	_ZN40_INTERNAL_b1a7b6a8_4_k_cu_8253a5bf_307594cuda3std3__442_GLOBAL__N__b1a7b6a8_4_k_cu_8253a5bf_307596ignoreE
	.align		8
        /*0048*/ 	.dword	_ZN40_INTERNAL_b1a7b6a8_4_k_cu_8253a5bf_307594cuda3std3__419piecewise_constructE
	.align		8
        /*0050*/ 	.dword	_ZN40_INTERNAL_b1a7b6a8_4_k_cu_8253a5bf_307594cuda3std3__48in_placeE
	.align		8
        /*0058*/ 	.dword	_ZN40_INTERNAL_b1a7b6a8_4_k_cu_8253a5bf_307594cuda3std6ranges3__45__cpo4swapE
	.align		8
        /*0060*/ 	.dword	_ZN40_INTERNAL_b1a7b6a8_4_k_cu_8253a5bf_307594cuda3std6ranges3__45__cpo9iter_moveE
	.align		8
        /*0068*/ 	.dword	_ZN40_INTERNAL_b1a7b6a8_4_k_cu_8253a5bf_307594cute7productE
	.align		8
        /*0070*/ 	.dword	_ZN40_INTERNAL_b1a7b6a8_4_k_cu_8253a5bf_307594cute1_E
	.align		8
        /*0078*/ 	.dword	$str$25
	.align		8
        /*0080*/ 	.dword	$str$26
	.align		8
        /*0088*/ 	.dword	$str$27
	.align		8
        /*0090*/ 	.dword	$str$28


//--------------------- .text._ZN7cutlass13device_kernelINS_4gemm6kernel13GemmUniversalIN4cute5tupleIJiiiiEEENS1_10collective13CollectiveMmaINS1_35MainloopSm100TmaUmmaWarpSpecializedILi20ELi2ELi4ENS5_IJNS4_1CILi4EEENSA_ILi2EEENSA_ILi1EEEEEEEENS5_IJNSA_ILi64EEENSA_ILi256EEENSA_ILi32EEEEEENS_12float_e4m3_tENS5_IJlSD_lEEESK_SL_NS4_8TiledMMAINS4_8MMA_AtomIJNS4_10MMA_TraitsINS4_19SM100_MMA_F8F6F4_SSEJSK_SK_fSG_SH_NS4_17integral_constantINS4_4UMMA5MajorELSS_0EEEST_NSQ_INSR_7ScaleInELSU_0EEESV_EEEEEENS4_6LayoutINS5_IJSD_SD_SD_EEENS5_IJNSA_ILi0EEES10_S10_EEEEENS5_IJNS4_10UnderscoreES13_S13_EEEEENS4_23SM90_TMA_LOAD_MULTICASTENS4_14ComposedLayoutINS4_7SwizzleILi1ELi4ELi3EEENS4_18smem_ptr_flag_bitsILi8EEENSY_INS5_IJNSA_ILi8EEESI_EEENS5_IJSI_SD_EEEEEEEvNS4_8identityES16_S1G_vS1H_EENS_8epilogue10collective18CollectiveEpilogueINS1J_23Sm100TmaWarpSpecializedILi4ELi2ELi32ELb0ELb0EEEJSJ_NS5_IJNSY_ISG_SD_EES1O_EEESK_SL_SK_SL_NS1J_6fusion15FusionCallbacksIS1N_NS1Q_17LinearCombinationISK_fSK_fLNS_15FloatRoundStyleE2EEESJ_S1P_JEEENS4_5SM1004TMEM4LOAD26SM100_TMEM_LOAD_16dp32b32xENS4_13SM90_TMA_LOADENS17_INS18_ILi2ELi4ELi3EEES1B_NSY_INS5_IJS1C_SG_EEENS5_IJSG_SD_EEEEEEENS4_39AutoVectorizingCopyWithAssumedAlignmentILi128EEENS4_14SM90_TMA_STOREES25_S27_S27_EEEvvEEEEvNT_6ParamsE --------------------------
	.section	.text._ZN7cutlass13device_kernelINS_4gemm6kernel13GemmUniversalIN4cute5tupleIJiiiiEEENS1_10collective13CollectiveMmaINS1_35MainloopSm100TmaUmmaWarpSpecializedILi20ELi2ELi4ENS5_IJNS4_1CILi4EEENSA_ILi2EEENSA_ILi1EEEEEEEENS5_IJNSA_ILi64EEENSA_ILi256EEENSA_ILi32EEEEEENS_12float_e4m3_tENS5_IJlSD_lEEESK_SL_NS4_8TiledMMAINS4_8MMA_AtomIJNS4_10MMA_TraitsINS4_19SM100_MMA_F8F6F4_SSEJSK_SK_fSG_SH_NS4_17integral_constantINS4_4UMMA5MajorELSS_0EEEST_NSQ_INSR_7ScaleInELSU_0EEESV_EEEEEENS4_6LayoutINS5_IJSD_SD_SD_EEENS5_IJNSA_ILi0EEES10_S10_EEEEENS5_IJNS4_10UnderscoreES13_S13_EEEEENS4_23SM90_TMA_LOAD_MULTICASTENS4_14ComposedLayoutINS4_7SwizzleILi1ELi4ELi3EEENS4_18smem_ptr_flag_bitsILi8EEENSY_INS5_IJNSA_ILi8EEESI_EEENS5_IJSI_SD_EEEEEEEvNS4_8identityES16_S1G_vS1H_EENS_8epilogue10collective18CollectiveEpilogueINS1J_23Sm100TmaWarpSpecializedILi4ELi2ELi32ELb0ELb0EEEJSJ_NS5_IJNSY_ISG_SD_EES1O_EEESK_SL_SK_SL_NS1J_6fusion15FusionCallbacksIS1N_NS1Q_17LinearCombinationISK_fSK_fLNS_15FloatRoundStyleE2EEESJ_S1P_JEEENS4_5SM1004TMEM4LOAD26SM100_TMEM_LOAD_16dp32b32xENS4_13SM90_TMA_LOADENS17_INS18_ILi2ELi4ELi3EEES1B_NSY_INS5_IJS1C_SG_EEENS5_IJSG_SD_EEEEEEENS4_39AutoVectorizingCopyWithAssumedAlignmentILi128EEENS4_14SM90_TMA_STOREES25_S27_S27_EEEvvEEEEvNT_6ParamsE,"ax",@progbits
	.align	128
.text._ZN7cutlass13device_kernelINS_4gemm6kernel13GemmUniversalIN4cute5tupleIJiiiiEEENS1_10collective13CollectiveMmaINS1_35MainloopSm100TmaUmmaWarpSpecializedILi20ELi2ELi4ENS5_IJNS4_1CILi4EEENSA_ILi2EEENSA_ILi1EEEEEEEENS5_IJNSA_ILi64EEENSA_ILi256EEENSA_ILi32EEEEEENS_12float_e4m3_tENS5_IJlSD_lEEESK_SL_NS4_8TiledMMAINS4_8MMA_AtomIJNS4_10MMA_TraitsINS4_19SM100_MMA_F8F6F4_SSEJSK_SK_fSG_SH_NS4_17integral_constantINS4_4UMMA5MajorELSS_0EEEST_NSQ_INSR_7ScaleInELSU_0EEESV_EEEEEENS4_6LayoutINS5_IJSD_SD_SD_EEENS5_IJNSA_ILi0EEES10_S10_EEEEENS5_IJNS4_10UnderscoreES13_S13_EEEEENS4_23SM90_TMA_LOAD_MULTICASTENS4_14ComposedLayoutINS4_7SwizzleILi1ELi4ELi3EEENS4_18smem_ptr_flag_bitsILi8EEENSY_INS5_IJNSA_ILi8EEESI_EEENS5_IJSI_SD_EEEEEEEvNS4_8identityES16_S1G_vS1H_EENS_8epilogue10collective18CollectiveEpilogueINS1J_23Sm100TmaWarpSpecializedILi4ELi2ELi32ELb0ELb0EEEJSJ_NS5_IJNSY_ISG_SD_EES1O_EEESK_SL_SK_SL_NS1J_6fusion15FusionCallbacksIS1N_NS1Q_17LinearCombinationISK_fSK_fLNS_15FloatRoundStyleE2EEESJ_S1P_JEEENS4_5SM1004TMEM4LOAD26SM100_TMEM_LOAD_16dp32b32xENS4_13SM90_TMA_LOADENS17_INS18_ILi2ELi4ELi3EEES1B_NSY_INS5_IJS1C_SG_EEENS5_IJSG_SD_EEEEEEENS4_39AutoVectorizingCopyWithAssumedAlignmentILi128EEENS4_14SM90_TMA_STOREES25_S27_S27_EEEvvEEEEvNT_6ParamsE:
        .type           _ZN7cutlass13device_kernelINS_4gemm6kernel13GemmUniversalIN4cute5tupleIJiiiiEEENS1_10collective13CollectiveMmaINS1_35MainloopSm100TmaUmmaWarpSpecializedILi20ELi2ELi4ENS5_IJNS4_1CILi4EEENSA_ILi2EEENSA_ILi1EEEEEEEENS5_IJNSA_ILi64EEENSA_ILi256EEENSA_ILi32EEEEEENS_12float_e4m3_tENS5_IJlSD_lEEESK_SL_NS4_8TiledMMAINS4_8MMA_AtomIJNS4_10MMA_TraitsINS4_19SM100_MMA_F8F6F4_SSEJSK_SK_fSG_SH_NS4_17integral_constantINS4_4UMMA5MajorELSS_0EEEST_NSQ_INSR_7ScaleInELSU_0EEESV_EEEEEENS4_6LayoutINS5_IJSD_SD_SD_EEENS5_IJNSA_ILi0EEES10_S10_EEEEENS5_IJNS4_10UnderscoreES13_S13_EEEEENS4_23SM90_TMA_LOAD_MULTICASTENS4_14ComposedLayoutINS4_7SwizzleILi1ELi4ELi3EEENS4_18smem_ptr_flag_bitsILi8EEENSY_INS5_IJNSA_ILi8EEESI_EEENS5_IJSI_SD_EEEEEEEvNS4_8identityES16_S1G_vS1H_EENS_8epilogue10collective18CollectiveEpilogueINS1J_23Sm100TmaWarpSpecializedILi4ELi2ELi32ELb0ELb0EEEJSJ_NS5_IJNSY_ISG_SD_EES1O_EEESK_SL_SK_SL_NS1J_6fusion15FusionCallbacksIS1N_NS1Q_17LinearCombinationISK_fSK_fLNS_15FloatRoundStyleE2EEESJ_S1P_JEEENS4_5SM1004TMEM4LOAD26SM100_TMEM_LOAD_16dp32b32xENS4_13SM90_TMA_LOADENS17_INS18_ILi2ELi4ELi3EEES1B_NSY_INS5_IJS1C_SG_EEENS5_IJSG_SD_EEEEEEENS4_39AutoVectorizingCopyWithAssumedAlignmentILi128EEENS4_14SM90_TMA_STOREES25_S27_S27_EEEvvEEEEvNT_6ParamsE,@function
        .size           _ZN7cutlass13device_kernelINS_4gemm6kernel13GemmUniversalIN4cute5tupleIJiiiiEEENS1_10collective13CollectiveMmaINS1_35MainloopSm100TmaUmmaWarpSpecializedILi20ELi2ELi4ENS5_IJNS4_1CILi4EEENSA_ILi2EEENSA_ILi1EEEEEEEENS5_IJNSA_ILi64EEENSA_ILi256EEENSA_ILi32EEEEEENS_12float_e4m3_tENS5_IJlSD_lEEESK_SL_NS4_8TiledMMAINS4_8MMA_AtomIJNS4_10MMA_TraitsINS4_19SM100_MMA_F8F6F4_SSEJSK_SK_fSG_SH_NS4_17integral_constantINS4_4UMMA5MajorELSS_0EEEST_NSQ_INSR_7ScaleInELSU_0EEESV_EEEEEENS4_6LayoutINS5_IJSD_SD_SD_EEENS5_IJNSA_ILi0EEES10_S10_EEEEENS5_IJNS4_10UnderscoreES13_S13_EEEEENS4_23SM90_TMA_LOAD_MULTICASTENS4_14ComposedLayoutINS4_7SwizzleILi1ELi4ELi3EEENS4_18smem_ptr_flag_bitsILi8EEENSY_INS5_IJNSA_ILi8EEESI_EEENS5_IJSI_SD_EEEEEEEvNS4_8identityES16_S1G_vS1H_EENS_8epilogue10collective18CollectiveEpilogueINS1J_23Sm100TmaWarpSpecializedILi4ELi2ELi32ELb0ELb0EEEJSJ_NS5_IJNSY_ISG_SD_EES1O_EEESK_SL_SK_SL_NS1J_6fusion15FusionCallbacksIS1N_NS1Q_17LinearCombinationISK_fSK_fLNS_15FloatRoundStyleE2EEESJ_S1P_JEEENS4_5SM1004TMEM4LOAD26SM100_TMEM_LOAD_16dp32b32xENS4_13SM90_TMA_LOADENS17_INS18_ILi2ELi4ELi3EEES1B_NSY_INS5_IJS1C_SG_EEENS5_IJSG_SD_EEEEEEENS4_39AutoVectorizingCopyWithAssumedAlignmentILi128EEENS4_14SM90_TMA_STOREES25_S27_S27_EEEvvEEEEvNT_6ParamsE,(.L_x_226 - _ZN7cutlass13device_kernelINS_4gemm6kernel13GemmUniversalIN4cute5tupleIJiiiiEEENS1_10collective13CollectiveMmaINS1_35MainloopSm100TmaUmmaWarpSpecializedILi20ELi2ELi4ENS5_IJNS4_1CILi4EEENSA_ILi2EEENSA_ILi1EEEEEEEENS5_IJNSA_ILi64EEENSA_ILi256EEENSA_ILi32EEEEEENS_12float_e4m3_tENS5_IJlSD_lEEESK_SL_NS4_8TiledMMAINS4_8MMA_AtomIJNS4_10MMA_TraitsINS4_19SM100_MMA_F8F6F4_SSEJSK_SK_fSG_SH_NS4_17integral_constantINS4_4UMMA5MajorELSS_0EEEST_NSQ_INSR_7ScaleInELSU_0EEESV_EEEEEENS4_6LayoutINS5_IJSD_SD_SD_EEENS5_IJNSA_ILi0EEES10_S10_EEEEENS5_IJNS4_10UnderscoreES13_S13_EEEEENS4_23SM90_TMA_LOAD_MULTICASTENS4_14ComposedLayoutINS4_7SwizzleILi1ELi4ELi3EEENS4_18smem_ptr_flag_bitsILi8EEENSY_INS5_IJNSA_ILi8EEESI_EEENS5_IJSI_SD_EEEEEEEvNS4_8identityES16_S1G_vS1H_EENS_8epilogue10collective18CollectiveEpilogueINS1J_23Sm100TmaWarpSpecializedILi4ELi2ELi32ELb0ELb0EEEJSJ_NS5_IJNSY_ISG_SD_EES1O_EEESK_SL_SK_SL_NS1J_6fusion15FusionCallbacksIS1N_NS1Q_17LinearCombinationISK_fSK_fLNS_15FloatRoundStyleE2EEESJ_S1P_JEEENS4_5SM1004TMEM4LOAD26SM100_TMEM_LOAD_16dp32b32xENS4_13SM90_TMA_LOADENS17_INS18_ILi2ELi4ELi3EEES1B_NSY_INS5_IJS1C_SG_EEENS5_IJSG_SD_EEEEEEENS4_39AutoVectorizingCopyWithAssumedAlignmentILi128EEENS4_14SM90_TMA_STOREES25_S27_S27_EEEvvEEEEvNT_6ParamsE)
        .other          _ZN7cutlass13device_kernelINS_4gemm6kernel13GemmUniversalIN4cute5tupleIJiiiiEEENS1_10collective13CollectiveMmaINS1_35MainloopSm100TmaUmmaWarpSpecializedILi20ELi2ELi4ENS5_IJNS4_1CILi4EEENSA_ILi2EEENSA_ILi1EEEEEEEENS5_IJNSA_ILi64EEENSA_ILi256EEENSA_ILi32EEEEEENS_12float_e4m3_tENS5_IJlSD_lEEESK_SL_NS4_8TiledMMAINS4_8MMA_AtomIJNS4_10MMA_TraitsINS4_19SM100_MMA_F8F6F4_SSEJSK_SK_fSG_SH_NS4_17integral_constantINS4_4UMMA5MajorELSS_0EEEST_NSQ_INSR_7ScaleInELSU_0EEESV_EEEEEENS4_6LayoutINS5_IJSD_SD_SD_EEENS5_IJNSA_ILi0EEES10_S10_EEEEENS5_IJNS4_10UnderscoreES13_S13_EEEEENS4_23SM90_TMA_LOAD_MULTICASTENS4_14ComposedLayoutINS4_7SwizzleILi1ELi4ELi3EEENS4_18smem_ptr_flag_bitsILi8EEENSY_INS5_IJNSA_ILi8EEESI_EEENS5_IJSI_SD_EEEEEEEvNS4_8identityES16_S1G_vS1H_EENS_8epilogue10collective18CollectiveEpilogueINS1J_23Sm100TmaWarpSpecializedILi4ELi2ELi32ELb0ELb0EEEJSJ_NS5_IJNSY_ISG_SD_EES1O_EEESK_SL_SK_SL_NS1J_6fusion15FusionCallbacksIS1N_NS1Q_17LinearCombinationISK_fSK_fLNS_15FloatRoundStyleE2EEESJ_S1P_JEEENS4_5SM1004TMEM4LOAD26SM100_TMEM_LOAD_16dp32b32xENS4_13SM90_TMA_LOADENS17_INS18_ILi2ELi4ELi3EEES1B_NSY_INS5_IJS1C_SG_EEENS5_IJSG_SD_EEEEEEENS4_39AutoVectorizingCopyWithAssumedAlignmentILi128EEENS4_14SM90_TMA_STOREES25_S27_S27_EEEvvEEEEvNT_6ParamsE,@"STO_CUDA_ENTRY STV_DEFAULT"
_ZN7cutlass13device_kernelINS_4gemm6kernel13GemmUniversalIN4cute5tupleIJiiiiEEENS1_10collective13CollectiveMmaINS1_35MainloopSm100TmaUmmaWarpSpecializedILi20ELi2ELi4ENS5_IJNS4_1CILi4EEENSA_ILi2EEENSA_ILi1EEEEEEEENS5_IJNSA_ILi64EEENSA_ILi256EEENSA_ILi32EEEEEENS_12float_e4m3_tENS5_IJlSD_lEEESK_SL_NS4_8TiledMMAINS4_8MMA_AtomIJNS4_10MMA_TraitsINS4_19SM100_MMA_F8F6F4_SSEJSK_SK_fSG_SH_NS4_17integral_constantINS4_4UMMA5MajorELSS_0EEEST_NSQ_INSR_7ScaleInELSU_0EEESV_EEEEEENS4_6LayoutINS5_IJSD_SD_SD_EEENS5_IJNSA_ILi0EEES10_S10_EEEEENS5_IJNS4_10UnderscoreES13_S13_EEEEENS4_23SM90_TMA_LOAD_MULTICASTENS4_14ComposedLayoutINS4_7SwizzleILi1ELi4ELi3EEENS4_18smem_ptr_flag_bitsILi8EEENSY_INS5_IJNSA_ILi8EEESI_EEENS5_IJSI_SD_EEEEEEEvNS4_8identityES16_S1G_vS1H_EENS_8epilogue10collective18CollectiveEpilogueINS1J_23Sm100TmaWarpSpecializedILi4ELi2ELi32ELb0ELb0EEEJSJ_NS5_IJNSY_ISG_SD_EES1O_EEESK_SL_SK_SL_NS1J_6fusion15FusionCallbacksIS1N_NS1Q_17LinearCombinationISK_fSK_fLNS_15FloatRoundStyleE2EEESJ_S1P_JEEENS4_5SM1004TMEM4LOAD26SM100_TMEM_LOAD_16dp32b32xENS4_13SM90_TMA_LOADENS17_INS18_ILi2ELi4ELi3EEES1B_NSY_INS5_IJS1C_SG_EEENS5_IJSG_SD_EEEEEEENS4_39AutoVectorizingCopyWithAssumedAlignmentILi128EEENS4_14SM90_TMA_STOREES25_S27_S27_EEEvvEEEEvNT_6ParamsE:
[----:B------:R-:W1:Y:S01]  /*0000*/  LDC R1, c[0x0][0x37c] ;  /* 0x0000df00ff017b82 */ /* 0x000e620000000800 */
[----:B------:R-:W2:Y:S01]  /*0010*/  S2R R95, SR_TID.X ;  /* 0x00000000005f7919 */ /* 0x000ea20000002100 */
[----:B------:R-:W3:Y:S01]  /*0020*/  LDCU.64 UR8, c[0x0][0x890] ;  /* 0x00011200ff0877ac */ /* 0x000ee20008000a00 */
[----:B------:R-:W-:Y:S02]  /*0030*/  PRMT R85, RZ, 0x7610, R85 ;  /* 0x00007610ff557816 */ /* 0x000fe40000000055 */
[----:B------:R-:W-:Y:S01]  /*0040*/  ELECT P3, URZ, PT ;  /* 0x0000000000ff782f */ /* 0x000fe20003860000 */
[----:B---3--:R-:W-:-:S04]  /*0050*/  UISETP.NE.U32.AND UP0, UPT, UR8, URZ, UPT ;  /* 0x000000ff0800728c */ /* 0x008fc8000bf05070 */
[----:B------:R-:W-:Y:S01]  /*0060*/  UISETP.NE.AND.EX UP0, UPT, UR9, URZ, UPT, UP0 ;  /* 0x000000ff0900728c */ /* 0x000fe2000bf05300 */
[----:B--2---:R-:W-:-:S05]  /*0070*/  SHF.R.U32.HI R86, RZ, 0x5, R95 ;  /* 0x00000005ff567819 */ /* 0x004fca000001165f */
[----:B------:R-:W2:Y:S02]  /*0080*/  SHFL.IDX PT, R0, R86, RZ, 0x1f ;  /* 0x00001fff56007589 */ /* 0x000ea400000e0000 */
[----:B--2---:R-:W-:Y:S01]  /*0090*/  R2UR UR17, R0 ;  /* 0x00000000001172ca */ /* 0x004fe200000e0000 */
[----:B-1----:R-:W-:-:S14]  /*00a0*/  BRA.U UP0, `(.L_x_0) ;  /* 0x0000000100307547 */ /* 0x002fdc000b800000 */
[----:B------:R-:W1:Y:S02]  /*00b0*/  LDCU.64 UR4, c[0x0][0x888] ;  /* 0x00011100ff0477ac */ /* 0x000e640008000a00 */
[----:B-1----:R-:W-:-:S04]  /*00c0*/  UISETP.NE.U32.AND UP0, UPT, UR4, URZ, UPT ;  /* 0x000000ff0400728c */ /* 0x002fc8000bf05070 */
[----:B------:R-:W-:-:S09]  /*00d0*/  UISETP.NE.AND.EX UP0, UPT, UR5, URZ, UPT, UP0 ;  /* 0x000000ff0500728c */ /* 0x000fd2000bf05300 */
[----:B------:R-:W-:Y:S05]  /*00e0*/  BRA.U !UP0, `(.L_x_1) ;  /* 0x0000000108147547 */ /* 0x000fea000b800000 */
[----:B------:R-:W1:Y:S01]  /*00f0*/  LDC.64 R2, c[0x0][0x888] ;  /* 0x00022200ff027b82 */ /* 0x000e620000000a00 */
[----:B------:R-:W1:Y:S02]  /*0100*/  LDCU.64 UR4, c[0x0][0x358] ;  /* 0x00006b00ff0477ac */ /* 0x000e640008000a00 */
[----:B-1----:R1:W5:Y:S01]  /*0110*/  LDG.E R41, desc[UR4][R2.64] ;  /* 0x0000000402297981 */ /* 0x002362000c1e1900 */
[----:B------:R-:W-:Y:S01]  /*0120*/  HFMA2 R85, -RZ, RZ, 0, 5.9604644775390625e-08 ;  /* 0x00000001ff557431 */ /* 0x000fe200000001ff */
[----:B------:R-:W-:Y:S05]  /*0130*/  BRA `(.L_x_0) ;  /* 0x00000000000c7947 */ /* 0x000fea0003800000 */
.L_x_1:
[----:B------:R-:W1:Y:S01]  /*0140*/  LDCU UR4, c[0x0][0x880] ;  /* 0x00011000ff0477ac */ /* 0x000e620008000800 */
[----:B------:R-:W-:Y:S01]  /*0150*/  HFMA2 R85, -RZ, RZ, 0, 5.9604644775390625e-08 ;  /* 0x00000001ff557431 */ /* 0x000fe200000001ff */
[----:B-1----:R-:W-:-:S07]  /*0160*/  MOV R41, UR4 ;  /* 0x0000000400297c02 */ /* 0x002fce0008000f00 */
.L_x_0:
[----:B------:R-:W2:Y:S02]  /*0170*/  LDCU.64 UR4, c[0x0][0x8b0] ;  /* 0x00011600ff0477ac */ /* 0x000ea40008000a00 */
[----:B--2---:R-:W-:-:S04]  /*0180*/  UISETP.NE.U32.AND UP0, UPT, UR4, URZ, UPT ;  /* 0x000000ff0400728c */ /* 0x004fc8000bf05070 */
[----:B------:R-:W-:-:S09]  /*0190*/  UISETP.NE.AND.EX UP0, UPT, UR5, URZ, UPT, UP0 ;  /* 0x000000ff0500728c */ /* 0x000fd2000bf05300 */
[----:B------:R-:W-:Y:S05]  /*01a0*/  BRA.U UP0, `(.L_x_2) ;  /* 0x0000000100287547 */ /* 0x000fea000b800000 */
[----:B------:R-:W2:Y:S02]  /*01b0*/  LDCU.64 UR4, c[0x0][0x8a8] ;  /* 0x00011500ff0477ac */ /* 0x000ea40008000a00 */
[----:B--2---:R-:W-:-:S04]  /*01c0*/  UISETP.NE.U32.AND UP0, UPT, UR4, URZ, UPT ;  /* 0x000000ff0400728c */ /* 0x004fc8000bf05070 */
[----:B------:R-:W-:-:S09]  /*01d0*/  UISETP.NE.AND.EX UP0, UPT, UR5, URZ, UPT, UP0 ;  /* 0x000000ff0500728c */ /* 0x000fd2000bf05300 */
[----:B------:R-:W-:Y:S05]  /*01e0*/  BRA.U !UP0, `(.L_x_3) ;  /* 0x0000000108107547 */ /* 0x000fea000b800000 */
[----:B------:R-:W2:Y:S01]  /*01f0*/  LDC.64 R38, c[0x0][0x8a8] ;  /* 0x00022a00ff267b82 */ /* 0x000ea20000000a00 */
[----:B------:R-:W2:Y:S02]  /*0200*/  LDCU.64 UR4, c[0x0][0x358] ;  /* 0x00006b00ff0477ac */ /* 0x000ea40008000a00 */
[----:B--2---:R2:W5:Y:S01]  /*0210*/  LDG.E R38, desc[UR4][R38.64] ;  /* 0x0000000426267981 */ /* 0x004562000c1e1900 */
[----:B------:R-:W-:Y:S05]  /*0220*/  BRA `(.L_x_2) ;  /* 0x0000000000087947 */ /* 0x000fea0003800000 */
.L_x_3:
[----:B------:R-:W2:Y:S02]  /*0230*/  LDCU UR4, c[0x0][0x8a0] ;  /* 0x00011400ff0477ac */ /* 0x000ea40008000800 */
[----:B--2---:R-:W-:Y:S02]  /*0240*/  MOV R38, UR4 ;  /* 0x0000000400267c02 */ /* 0x004fe40008000f00 */
.L_x_2:
[----:B------:R-:W-:Y:S01]  /*0250*/  IMAD.U32 R0, RZ, RZ, UR17 ;  /* 0x00000011ff007e24 */ /* 0x000fe2000f8e00ff */
[----:B------:R-:W-:Y:S04]  /*0260*/  BSSY.RECONVERGENT B0, `(.L_x_4) ;  /* 0x000000c000007945 */ /* 0x000fe80003800200 */
[C---:B------:R-:W-:Y:S02]  /*0270*/  ISETP.NE.OR P1, PT, R0.reuse, 0x1, !P3 ;  /* 0x000000010000780c */ /* 0x040fe40005f25670 */
[----:B------:R-:W-:-:S11]  /*0280*/  ISETP.NE.OR P0, PT, R0, 0x3, !P3 ;  /* 0x000000030000780c */ /* 0x000fd60005f05670 */
[----:B------:R-:W-:Y:S05]  /*0290*/  @P1 BRA `(.L_x_5) ;  /* 0x0000000000201947 */ /* 0x000fea0003800000 */
[----:B------:R-:W3:Y:S02]  /*02a0*/  LDCU.64 UR4, c[0x0][0x348] ;  /* 0x00006900ff0477ac */ /* 0x000ee40008000a00 */
[----:B---3--:R-:W-:Y:S02]  /*02b0*/  UIADD3 UR6, UP1, UPT, UR4, 0x80, URZ ;  /* 0x0000008004067890 */ /* 0x008fe4000ff3e0ff */
[----:B------:R-:W-:Y:S02]  /*02c0*/  UIADD3 UR4, UP0, UPT, UR4, 0x180, URZ ;  /* 0x0000018004047890 */ /* 0x000fe4000ff1e0ff */
[----:B------:R-:W-:Y:S02]  /*02d0*/  UIADD3.X UR7, UPT, UPT, URZ, UR5, URZ, UP1, !UPT ;  /* 0x00000005ff077290 */ /* 0x000fe40008ffe4ff */
[----:B------:R-:W-:-:S07]  /*02e0*/  UIADD3.X UR5, UPT, UPT, URZ, UR5, URZ, UP0, !UPT ;  /* 0x00000005ff057290 */ /* 0x000fce00087fe4ff */
[----:B------:R3:W-:Y:S02]  /*02f0*/  UTMACCTL.PF [UR6] ;  /* 0x00000000060079b9 */ /* 0x0007e40008040000 */
[----:B------:R3:W-:Y:S02]  /*0300*/  UTMACCTL.PF [UR4] ;  /* 0x00000000040079b9 */ /* 0x0007e40008040000 */
[----:B---3--:R-:W-:Y:S01]  /*0310*/  NOP ;  /* 0x0000000000007918 */ /* 0x008fe20000000000 */
.L_x_5:
[----:B------:R-:W-:Y:S05]  /*0320*/  BSYNC.RECONVERGENT B0 ;  /* 0x0000000000007941 */ /* 0x000fea0003800200 */
.L_x_4:
[----:B------:R-:W-:Y:S04]  /*0330*/  BSSY.RECONVERGENT B0, `(.L_x_6) ;  /* 0x000000a000007945 */ /* 0x000fe80003800200 */
        /* <DEDUP_REMOVED lines=9> */
.L_x_7:
[----:B------:R-:W-:Y:S05]  /*03d0*/  BSYNC.RECONVERGENT B0 ;  /* 0x0000000000007941 */ /* 0x000fea0003800200 */
.L_x_6:
[----:B------:R-:W3:Y:S01]  /*03e0*/  LDCU.64 UR4, c[0x0][0x888] ;  /* 0x00011100ff0477ac */ /* 0x000ee20008000a00 */
[----:B------:R-:W-:Y:S02]  /*03f0*/  UISETP.EQ.U32.AND UP1, UPT, UR8, URZ, UPT ;  /* 0x000000ff0800728c */ /* 0x000fe4000bf22070 */
[----:B------:R-:W-:Y:S02]  /*0400*/  UPLOP3.LUT UP3, UPT, UPT, UPT, UPT, 0x80, 0x8 ;  /* 0x000000000008789c */ /* 0x000fe40003f6f070 */
[----:B---3--:R-:W-:-:S04]  /*0410*/  UISETP.NE.U32.AND UP0, UPT, UR4, URZ, UPT ;  /* 0x000000ff0400728c */ /* 0x008fc8000bf05070 */
[----:B------:R-:W-:-:S04]  /*0420*/  UISETP.NE.AND.EX UP0, UPT, UR5, URZ, UPT, UP0 ;  /* 0x000000ff0500728c */ /* 0x000fc8000bf05300 */
[----:B------:R-:W-:-:S04]  /*0430*/  UISETP.EQ.OR.EX UP2, UPT, UR9, URZ, !UP0, UP1 ;  /* 0x000000ff0900728c */ /* 0x000fc8000c742710 */
[----:B------:R-:W-:-:S06]  /*0440*/  UP2UR UR4, UPR, URZ, 0x4 ;  /* 0x00000004ff047883 */ /* 0x000fcc0008000000 */
[----:B------:R-:W-:Y:S01]  /*0450*/  MOV R88, UR4 ;  /* 0x0000000400587c02 */ /* 0x000fe20008000f00 */
[----:B------:R-:W-:Y:S06]  /*0460*/  BRA.U !UP2, `(.L_x_8) ;  /* 0x000000010a207547 */ /* 0x000fec000b800000 */
[----:B------:R-:W-:Y:S01]  /*0470*/  UISETP.NE.U32.AND UP1, UPT, UR8, URZ, UPT ;  /* 0x000000ff0800728c */ /* 0x000fe2000bf25070 */
[----:B-----5:R-:W-:Y:S01]  /*0480*/  FSETP.NEU.AND P0, PT, R41, RZ, PT ;  /* 0x000000ff2900720b */ /* 0x020fe20003f0d000 */
[----:B------:R-:W-:Y:S02]  /*0490*/  USEL UR4, URZ, 0xffffffff, UP0 ;  /* 0xffffffffff047887 */ /* 0x000fe40008000000 */
[----:B------:R-:W-:-:S10]  /*04a0*/  UISETP.NE.AND.EX UP1, UPT, UR9, URZ, UPT, UP1 ;  /* 0x000000ff0900728c */ /* 0x000fd4000bf25310 */
[----:B------:R-:W-:Y:S01]  /*04b0*/  VOTEU.ANY UP0, P0 ;  /* 0x0000000000ff7886 */ /* 0x000fe20000000100 */
[----:B------:R-:W-:-:S04]  /*04c0*/  @!UP1 USEL UR4, URZ, 0xffffffff, UP0 ;  /* 0xffffffffff049887 */ /* 0x000fc80008000000 */
[----:B------:R-:W-:-:S04]  /*04d0*/  ULOP3.LUT UR4, UR4, 0x1, URZ, 0xc0, !UPT ;  /* 0x0000000104047892 */ /* 0x000fc8000f8ec0ff */
[----:B------:R-:W-:-:S11]  /*04e0*/  UISETP.NE.U32.AND UP3, UPT, UR4, 0x1, UPT ;  /* 0x000000010400788c */ /* 0x000fd6000bf65070 */
.L_x_8:
[----:B-1----:R-:W1:Y:S01]  /*04f0*/  SHFL.IDX PT, R2, R86, RZ, 0x1f ;  /* 0x00001fff56027589 */ /* 0x002e6200000e0000 */
[----:B------:R-:W-:-:S04]  /*0500*/  UISETP.NE.AND UP0, UPT, UR17, 0x2, UPT ;  /* 0x000000021100788c */ /* 0x000fc8000bf05270 */
[----:B------:R-:W-:Y:S01]  /*0510*/  USEL UR48, URZ, 0x1, UP0 ;  /* 0x00000001ff307887 */ /* 0x000fe20008000000 */
[----:B-1----:R-:W-:-:S13]  /*0520*/  ISETP.NE.AND P0, PT, R2, RZ, PT ;  /* 0x000000ff0200720c */ /* 0x002fda0003f05270 */
[----:B------:R-:W-:Y:S05]  /*0530*/  @P0 BRA `(.L_x_9) ;  /* 0x0000000000e40947 */ /* 0x000fea0003800000 */
[----:B------:R-:W-:Y:S01]  /*0540*/  ELECT P0, URZ, PT ;  /* 0x0000000000ff782f */ /* 0x000fe20003800000 */
[----:B------:R-:W-:-:S12]  /*0550*/  BSSY.RECONVERGENT B0, `(.L_x_9) ;  /* 0x0000037000007945 */ /* 0x000fd80003800200 */
[----:B------:R-:W-:Y:S05]  /*0560*/  @!P0 BRA `(.L_x_10) ;  /* 0x0000000000d48947 */ /* 0x000fea0003800000 */
[----:B------:R-:W1:Y:S01]  /*0570*/  S2UR UR4, SR_CgaCtaId ;  /* 0x00000000000479c3 */ /* 0x000e620000008800 */
[----:B------:R-:W-:Y:S01]  /*0580*/  UMOV UR5, 0x400 ;  /* 0x0000040000057882 */ /* 0x000fe20000000000 */
[----:B------:R-:W-:Y:S01]  /*0590*/  UMOV UR8, 0x1 ;  /* 0x0000000100087882 */ /* 0x000fe20000000000 */
[----:B------:R-:W-:Y:S01]  /*05a0*/  UMOV UR6, 0x5 ;  /* 0x0000000500067882 */ /* 0x000fe20000000000 */
[----:B------:R-:W-:-:S04]  /*05b0*/  UIADD3 UR8, UPT, UPT, -UR8, 0x100000, URZ ;  /* 0x0010000008087890 */ /* 0x000fc8000fffe1ff */
[----:B------:R-:W-:Y:S02]  /*05c0*/  USHF.L.U32 UR9, UR8, 0xb, URZ ;  /* 0x0000000b08097899 */ /* 0x000fe400080006ff */
[----:B------:R-:W-:Y:S02]  /*05d0*/  USHF.L.U32 UR8, UR8, 0x1, URZ ;  /* 0x0000000108087899 */ /* 0x000fe400080006ff */
[----:B------:R-:W-:-:S04]  /*05e0*/  UIADD3 UR6, UPT, UPT, -UR6, 0x100000, URZ ;  /* 0x0010000006067890 */ /* 0x000fc8000fffe1ff */
[----:B------:R-:W-:Y:S02]  /*05f0*/  USHF.L.U32 UR7, UR6, 0xb, URZ ;  /* 0x0000000b06077899 */ /* 0x000fe400080006ff */
[----:B------:R-:W-:Y:S02]  /*0600*/  USHF.L.U32 UR6, UR6, 0x1, URZ ;  /* 0x0000000106067899 */ /* 0x000fe400080006ff */
[----:B-1----:R-:W-:Y:S01]  /*0610*/  ULEA UR4, UR4, UR5, 0x18 ;  /* 0x0000000504047291 */ /* 0x002fe2000f8ec0ff */
[----:B------:R-:W1:Y:S11]  /*0620*/  FENCE.VIEW.ASYNC.S ;  /* 0x00000000000073c6 */ /* 0x000e760000000000 */
[----:B-1----:R1:W3:Y:S01]  /*0630*/  SYNCS.EXCH.64 URZ, [UR4], UR8 ;  /* 0x0000000804ff75b2 */ /* 0x0022e20008000100 */
[----:B------:R1:W4:Y:S01]  /*0640*/  SYNCS.EXCH.64 URZ, [UR4+0xa0], UR6 ;  /* 0x0000a00604ff75b2 */ /* 0x0003220008000100 */
[----:B------:R1:W1:Y:S01]  /*0650*/  SYNCS.EXCH.64 URZ, [UR4+0x8], UR8 ;  /* 0x0000080804ff75b2 */ /* 0x0002620008000100 */
        /* <DEDUP_REMOVED lines=37> */
[----:B---34-:R-:W-:Y:S01]  /*08b0*/  NOP ;  /* 0x0000000000007918 */ /* 0x018fe20000000000 */
.L_x_10:
[----:B-1----:R-:W-:Y:S05]  /*08c0*/  BSYNC.RECONVERGENT B0 ;  /* 0x0000000000007941 */ /* 0x002fea0003800200 */
.L_x_9:
[----:B------:R-:W1:Y:S01]  /*08d0*/  SHFL.IDX PT, R2, R86, RZ, 0x1f ;  /* 0x00001fff56027589 */ /* 0x000e6200000e0000 */
[----:B------:R-:W-:Y:S01]  /*08e0*/  NOP ;  /* 0x0000000000007918 */ /* 0x000fe20000000000 */
[----:B-1----:R-:W-:-:S13]  /*08f0*/  ISETP.NE.AND P0, PT, R2, 0x1, PT ;  /* 0x000000010200780c */ /* 0x002fda0003f05270 */
[----:B------:R-:W-:Y:S05]  /*0900*/  @P0 BRA `(.L_x_11) ;  /* 0x0000000000580947 */ /* 0x000fea0003800000 */
        /* <DEDUP_REMOVED lines=9> */
[----:B------:R-:W-:Y:S01]  /*09a0*/  USHF.L.U32 UR6, UR6, 0x1, URZ ;  /* 0x0000000106067899 */ /* 0x000fe200080006ff */
[----:B------:R-:W-:Y:S01]  /*09b0*/  ELECT P0, URZ, PT ;  /* 0x0000000000ff782f */ /* 0x000fe20003800000 */
[----:B-1----:R-:W-:Y:S01]  /*09c0*/  ULEA UR4, UR4, UR5, 0x18 ;  /* 0x0000000504047291 */ /* 0x002fe2000f8ec0ff */
[----:B------:R-:W1:Y:S11]  /*09d0*/  FENCE.VIEW.ASYNC.S ;  /* 0x00000000000073c6 */ /* 0x000e760000000000 */
[----:B-1----:R1:W3:Y:S01]  /*09e0*/  SYNCS.EXCH.64 URZ, [UR4+0x140], UR8 ;  /* 0x0001400804ff75b2 */ /* 0x0022e20008000100 */
[----:B------:R1:W4:Y:S01]  /*09f0*/  SYNCS.EXCH.64 URZ, [UR4+0x160], UR6 ;  /* 0x0001600604ff75b2 */ /* 0x0003220008000100 */
[----:B------:R1:W1:Y:S01]  /*0a00*/  SYNCS.EXCH.64 URZ, [UR4+0x148], UR8 ;  /* 0x0001480804ff75b2 */ /* 0x0002620008000100 */
[----:B------:R1:W1:Y:S01]  /*0a10*/  SYNCS.EXCH.64 URZ, [UR4+0x168], UR6 ;  /* 0x0001680604ff75b2 */ /* 0x0002620008000100 */
[----:B------:R1:W1:Y:S01]  /*0a20*/  SYNCS.EXCH.64 URZ, [UR4+0x150], UR8 ;  /* 0x0001500804ff75b2 */ /* 0x0002620008000100 */
[----:B------:R1:W1:Y:S01]  /*0a30*/  SYNCS.EXCH.64 URZ, [UR4+0x170], UR6 ;  /* 0x0001700604ff75b2 */ /* 0x0002620008000100 */
[----:B------:R1:W1:Y:S01]  /*0a40*/  SYNCS.EXCH.64 URZ, [UR4+0x158], UR8 ;  /* 0x0001580804ff75b2 */ /* 0x0002620008000100 */
[----:B------:R1:W1:Y:S01]  /*0a50*/  SYNCS.EXCH.64 URZ, [UR4+0x178], UR6 ;  /* 0x0001780604ff75b2 */ /* 0x0002620008000100 */
[----:B------:R-:W-:Y:S01]  /*0a60*/  NOP ;  /* 0x0000000000007918 */ /* 0x000fe20000000000 */
.L_x_11:
[----:B------:R-:W2:Y:S01]  /*0a70*/  SHFL.IDX PT, R2, R86, RZ, 0x1f ;  /* 0x00001fff56027589 */ /* 0x000ea200000e0000 */
[----:B------:R-:W-:Y:S01]  /*0a80*/  NOP ;  /* 0x0000000000007918 */ /* 0x000fe20000000000 */
[----:B--2---:R-:W-:-:S13]  /*0a90*/  ISETP.NE.AND P0, PT, R2, 0x3, PT ;  /* 0x000000030200780c */ /* 0x004fda0003f05270 */
[----:B------:R-:W-:Y:S05]  /*0aa0*/  @P0 BRA `(.L_x_12) ;  /* 0x0000000000300947 */ /* 0x000fea0003800000 */
[----:B-1----:R-:W1:Y:S01]  /*0ab0*/  S2UR UR4, SR_CgaCtaId ;  /* 0x00000000000479c3 */ /* 0x002e620000008800 */
[----:B------:R-:W-:Y:S01]  /*0ac0*/  UMOV UR6, 0x400 ;  /* 0x0000040000067882 */ /* 0x000fe20000000000 */
[----:B------:R-:W-:Y:S01]  /*0ad0*/  UMOV UR5, 0x20 ;  /* 0x0000002000057882 */ /* 0x000fe20000000000 */
[----:B------:R-:W-:Y:S01]  /*0ae0*/  ELECT P0, URZ, PT ;  /* 0x0000000000ff782f */ /* 0x000fe20003800000 */
[----:B-1----:R-:W-:Y:S02]  /*0af0*/  ULEA UR6, UR4, UR6, 0x18 ;  /* 0x0000000604067291 */ /* 0x002fe4000f8ec0ff */
[----:B------:R-:W-:-:S04]  /*0b00*/  UIADD3 UR4, UPT, UPT, -UR5, 0x100000, URZ ;  /* 0x0010000005047890 */ /* 0x000fc8000fffe1ff */
[----:B------:R-:W-:Y:S02]  /*0b10*/  USHF.L.U32 UR5, UR4, 0xb, URZ ;  /* 0x0000000b04057899 */ /* 0x000fe400080006ff */
[----:B------:R-:W-:Y:S01]  /*0b20*/  USHF.L.U32 UR4, UR4, 0x1, URZ ;  /* 0x0000000104047899 */ /* 0x000fe200080006ff */
[----:B------:R-:W1:Y:S11]  /*0b30*/  FENCE.VIEW.ASYNC.S ;  /* 0x00000000000073c6 */ /* 0x000e760000000000 */
[----:B-1----:R2:W1:Y:S01]  /*0b40*/  SYNCS.EXCH.64 URZ, [UR6+0x180], UR4 ;  /* 0x0001800406ff75b2 */ /* 0x0024620008000100 */
[----:B------:R2:W1:Y:S02]  /*0b50*/  SYNCS.EXCH.64 URZ, [UR6+0x188], UR4 ;  /* 0x0001880406ff75b2 */ /* 0x0004640008000100 */
[----:B--2---:R-:W-:Y:S01]  /*0b60*/  NOP ;  /* 0x0000000000007918 */ /* 0x004fe20000000000 */
.L_x_12:
[----:B------:R-:W2:Y:S01]  /*0b70*/  SHFL.IDX PT, R2, R86, RZ, 0x1f ;  /* 0x00001fff56027589 */ /* 0x000ea200000e0000 */
[----:B------:R-:W-:Y:S01]  /*0b80*/  NOP ;  /* 0x0000000000007918 */ /* 0x000fe20000000000 */
[----:B--2---:R-:W-:-:S13]  /*0b90*/  ISETP.NE.AND P0, PT, R2, 0x4, PT ;  /* 0x000000040200780c */ /* 0x004fda0003f05270 */
[----:B------:R-:W-:Y:S05]  /*0ba0*/  @P0 BRA `(.L_x_13) ;  /* 0x00000000004c0947 */ /* 0x000fea0003800000 */
[----:B-1----:R-:W1:Y:S01]  /*0bb0*/  S2UR UR6, SR_CgaCtaId ;  /* 0x00000000000679c3 */ /* 0x002e620000008800 */
[----:B------:R-:W-:Y:S01]  /*0bc0*/  UMOV UR4, 0x720 ;  /* 0x0000072000047882 */ /* 0x000fe20000000000 */
[----:B------:R-:W-:Y:S01]  /*0bd0*/  UMOV UR5, 0x400 ;  /* 0x0000040000057882 */ /* 0x000fe20000000000 */
[----:B------:R-:W-:Y:S01]  /*0be0*/  USEL UR4, UR4, 0x620, UP3 ;  /* 0x0000062004047887 */ /* 0x000fe20009800000 */
[----:B------:R-:W-:Y:S01]  /*0bf0*/  UMOV UR8, 0x1 ;  /* 0x0000000100087882 */ /* 0x000fe20000000000 */
[----:B------:R-:W-:Y:S01]  /*0c00*/  ELECT P0, URZ, PT ;  /* 0x0000000000ff782f */ /* 0x000fe20003800000 */
[----:B------:R-:W-:-:S04]  /*0c10*/  UIADD3 UR8, UPT, UPT, -UR8, 0x100000, URZ ;  /* 0x0010000008087890 */ /* 0x000fc8000fffe1ff */
[----:B------:R-:W-:Y:S02]  /*0c20*/  USHF.L.U32 UR9, UR8, 0xb, URZ ;  /* 0x0000000b08097899 */ /* 0x000fe400080006ff */
[----:B------:R-:W-:Y:S02]  /*0c30*/  USHF.L.U32 UR8, UR8, 0x1, URZ ;  /* 0x0000000108087899 */ /* 0x000fe400080006ff */
[----:B-1----:R-:W-:Y:S02]  /*0c40*/  ULEA UR6, UR6, UR5, 0x18 ;  /* 0x0000000506067291 */ /* 0x002fe4000f8ec0ff */
[----:B------:R-:W-:-:S04]  /*0c50*/  UIADD3 UR4, UPT, UPT, -UR4, 0x100000, URZ ;  /* 0x0010000004047890 */ /* 0x000fc8000fffe1ff */
[----:B------:R-:W-:Y:S02]  /*0c60*/  USHF.L.U32 UR5, UR4, 0xb, URZ ;  /* 0x0000000b04057899 */ /* 0x000fe400080006ff */
[----:B------:R-:W-:Y:S01]  /*0c70*/  USHF.L.U32 UR4, UR4, 0x1, URZ ;  /* 0x0000000104047899 */ /* 0x000fe200080006ff */
[----:B------:R-:W1:Y:S03]  /*0c80*/  FENCE.VIEW.ASYNC.S ;  /* 0x00000000000073c6 */ /* 0x000e660000000000 */
[----:B-1----:R2:W1:Y:S08]  /*0c90*/  SYNCS.EXCH.64 URZ, [UR6+0x190], UR8 ;  /* 0x0001900806ff75b2 */ /* 0x0024700008000100 */
[----:B------:R2:W1:Y:S01]  /*0ca0*/  SYNCS.EXCH.64 URZ, [UR6+0x1a0], UR4 ;  /* 0x0001a00406ff75b2 */ /* 0x0004620008000100 */
[----:B------:R2:W1:Y:S01]  /*0cb0*/  SYNCS.EXCH.64 URZ, [UR6+0x198], UR8 ;  /* 0x0001980806ff75b2 */ /* 0x0004620008000100 */
[----:B------:R2:W1:Y:S02]  /*0cc0*/  SYNCS.EXCH.64 URZ, [UR6+0x1a8], UR4 ;  /* 0x0001a80406ff75b2 */ /* 0x0004640008000100 */
[----:B--2---:R-:W-:Y:S01]  /*0cd0*/  NOP ;  /* 0x0000000000007918 */ /* 0x004fe20000000000 */
.L_x_13:
[----:B------:R-:W2:Y:S01]  /*0ce0*/  SHFL.IDX PT, R2, R86, RZ, 0x1f ;  /* 0x00001fff56027589 */ /* 0x000ea200000e0000 */
[----:B------:R-:W-:Y:S01]  /*0cf0*/  NOP ;  /* 0x0000000000007918 */ /* 0x000fe20000000000 */
[----:B--2---:R-:W-:-:S13]  /*0d00*/  ISETP.NE.AND P0, PT, R2, 0x5, PT ;  /* 0x000000050200780c */ /* 0x004fda0003f05270 */
[----:B------:R-:W-:Y:S05]  /*0d10*/  @P0 BRA `(.L_x_14) ;  /* 0x0000000000580947 */ /* 0x000fea0003800000 */
[----:B-1----:R-:W1:Y:S01]  /*0d20*/  S2UR UR4, SR_CgaCtaId ;  /* 0x00000000000479c3 */ /* 0x002e620000008800 */
        /* <DEDUP_REMOVED lines=12> */
[----:B-1----:R2:W1:Y:S01]  /*0df0*/  SYNCS.EXCH.64 URZ, [UR4+0x1b0], UR8 ;  /* 0x0001b00804ff75b2 */ /* 0x0024620008000100 */
[----:B------:R2:W1:Y:S01]  /*0e00*/  SYNCS.EXCH.64 URZ, [UR4+0x1d0], UR6 ;  /* 0x0001d00604ff75b2 */ /* 0x0004620008000100 */
[----:B------:R2:W1:Y:S01]  /*0e10*/  SYNCS.EXCH.64 URZ, [UR4+0x1b8], UR8 ;  /* 0x0001b80804ff75b2 */ /* 0x0004620008000100 */
[----:B------:R2:W1:Y:S01]  /*0e20*/  SYNCS.EXCH.64 URZ, [UR4+0x1d8], UR6 ;  /* 0x0001d80604ff75b2 */ /* 0x0004620008000100 */
[----:B------:R2:W1:Y:S01]  /*0e30*/  SYNCS.EXCH.64 URZ, [UR4+0x1c0], UR8 ;  /* 0x0001c00804ff75b2 */ /* 0x0004620008000100 */
[----:B------:R2:W1:Y:S01]  /*0e40*/  SYNCS.EXCH.64 URZ, [UR4+0x1e0], UR6 ;  /* 0x0001e00604ff75b2 */ /* 0x0004620008000100 */
[----:B------:R2:W1:Y:S01]  /*0e50*/  SYNCS.EXCH.64 URZ, [UR4+0x1c8], UR8 ;  /* 0x0001c80804ff75b2 */ /* 0x0004620008000100 */
[----:B------:R2:W1:Y:S02]  /*0e60*/  SYNCS.EXCH.64 URZ, [UR4+0x1e8], UR6 ;  /* 0x0001e80604ff75b2 */ /* 0x0004640008000100 */
[----:B--2---:R-:W-:Y:S01]  /*0e70*/  NOP ;  /* 0x0000000000007918 */ /* 0x004fe20000000000 */
.L_x_14:
[----:B------:R-:W2:Y:S01]  /*0e80*/  SHFL.IDX PT, R2, R86, RZ, 0x1f ;  /* 0x00001fff56027589 */ /* 0x000ea200000e0000 */
[----:B------:R-:W-:Y:S01]  /*0e90*/  NOP ;  /* 0x0000000000007918 */ /* 0x000fe20000000000 */
[----:B--2---:R-:W-:-:S13]  /*0ea0*/  ISETP.NE.AND P0, PT, R2, 0x3, PT ;  /* 0x000000030200780c */ /* 0x004fda0003f05270 */
[----:B------:R-:W-:Y:S05]  /*0eb0*/  @P0 BRA `(.L_x_15) ;  /* 0x0000000000380947 */ /* 0x000fea0003800000 */
[----:B------:R-:W2:Y:S01]  /*0ec0*/  S2UR UR5, SR_CgaCtaId ;  /* 0x00000000000579c3 */ /* 0x000ea20000008800 */
[----:B-1----:R-:W-:Y:S01]  /*0ed0*/  UMOV UR4, 0x400 ;  /* 0x0000040000047882 */ /* 0x002fe20000000000 */
[----:B------:R-:W-:Y:S01]  /*0ee0*/  UMOV UR6, 0x20 ;  /* 0x0000002000067882 */ /* 0x000fe20000000000 */
[----:B------:R-:W-:Y:S01]  /*0ef0*/  ELECT P0, URZ, PT ;  /* 0x0000000000ff782f */ /* 0x000fe20003800000 */
[----:B------:R-:W-:-:S04]  /*0f00*/  UIADD3 UR6, UPT, UPT, -UR6, 0x100000, URZ ;  /* 0x0010000006067890 */ /* 0x000fc8000fffe1ff */
[----:B------:R-:W-:Y:S02]  /*0f10*/  USHF.L.U32 UR7, UR6, 0xb, URZ ;  /* 0x0000000b06077899 */ /* 0x000fe400080006ff */
[----:B------:R-:W-:Y:S02]  /*0f20*/  USHF.L.U32 UR6, UR6, 0x1, URZ ;  /* 0x0000000106067899 */ /* 0x000fe400080006ff */
[----:B--2---:R-:W-:Y:S01]  /*0f30*/  ULEA UR4, UR5, UR4, 0x18 ;  /* 0x0000000405047291 */ /* 0x004fe2000f8ec0ff */
[----:B------:R-:W1:Y:S11]  /*0f40*/  FENCE.VIEW.ASYNC.S ;  /* 0x00000000000073c6 */ /* 0x000e760000000000 */
[----:B-1----:R2:W1:Y:S01]  /*0f50*/  SYNCS.EXCH.64 URZ, [UR4+0x1f0], UR6 ;  /* 0x0001f00604ff75b2 */ /* 0x0024620008000100 */
[----:B------:R2:W1:Y:S01]  /*0f60*/  SYNCS.EXCH.64 URZ, [UR4+0x200], UR6 ;  /* 0x0002000604ff75b2 */ /* 0x0004620008000100 */
[----:B------:R2:W1:Y:S01]  /*0f70*/  SYNCS.EXCH.64 URZ, [UR4+0x1f8], UR6 ;  /* 0x0001f80604ff75b2 */ /* 0x0004620008000100 */
[----:B------:R2:W1:Y:S02]  /*0f80*/  SYNCS.EXCH.64 URZ, [UR4+0x208], UR6 ;  /* 0x0002080604ff75b2 */ /* 0x0004640008000100 */
[----:B--2---:R-:W-:Y:S01]  /*0f90*/  NOP ;  /* 0x0000000000007918 */ /* 0x004fe20000000000 */
.L_x_15:
[----:B-1----:R-:W1:Y:S01]  /*0fa0*/  LDCU UR4, c[0x0][0x36c] ;  /* 0x00006d80ff0477ac */ /* 0x002e620008000800 */
[----:B------:R-:W-:Y:S01]  /*0fb0*/  ISETP.NE.OR P3, PT, R0, 0x2, !P3 ;  /* 0x000000020000780c */ /* 0x000fe20005f65670 */
[----:B------:R-:W-:Y:S01]  /*0fc0*/  NOP ;  /* 0x0000000000007918 */ /* 0x000fe20000000000 */
[----:B------:R-:W-:Y:S01]  /*0fd0*/  LOP3.LUT R0, R95, 0x1f, RZ, 0xc0, !PT ;  /* 0x0000001f5f007812 */ /* 0x000fe200078ec0ff */
[----:B------:R-:W-:Y:S02]  /*0fe0*/  UISETP.NE.AND UP4, UPT, UR17, URZ, UPT ;  /* 0x000000ff1100728c */ /* 0x000fe4000bf85270 */
[----:B-1----:R-:W-:-:S09]  /*0ff0*/  UISETP.EQ.U32.AND UP5, UPT, UR4, 0x1, UPT ;  /* 0x000000010400788c */ /* 0x002fd2000bfa2070 */
[----:B------:R-:W-:Y:S05]  /*1000*/  BRA.U !UP5, `(.L_x_16) ;  /* 0x000000010d087547 */ /* 0x000fea000b800000 */
[----:B---34-:R-:W-:Y:S01]  /*1010*/  UCGABAR_ARV ;  /* 0x00000000000079c7 */ /* 0x018fe20008000000 */
[----:B------:R-:W-:Y:S05]  /*1020*/  BRA `(.L_x_17) ;  /* 0x0000000000047947 */ /* 0x000fea0003800000 */
.L_x_16:
[----:B---34-:R-:W-:Y:S01]  /*1030*/  NOP ;  /* 0x0000000000007918 */ /* 0x018fe20000000000 */
.L_x_17:
[----:B------:R-:W1:Y:S01]  /*1040*/  S2UR UR16, SR_CTAID.X ;  /* 0x00000000001079c3 */ /* 0x000e620000002500 */
[----:B------:R-:W-:-:S05]  /*1050*/  CS2R.32 R87, SR_CgaSize ;  /* 0x0000000000577805 */ /* 0x000fca0000008a00 */
[----:B------:R-:W-:-:S05]  /*1060*/  IMAD R87, R87, -0xa0, RZ ;  /* 0xffffff6057577824 */ /* 0x000fca00078e02ff */
[----:B------:R-:W-:-:S14]  /*1070*/  R2UR UR5, R87 ;  /* 0x00000000570572ca */ /* 0x000fdc00000e0000 */
[----:B------:R-:W2:Y:S01]  /*1080*/  LDCU UR5, c[0x0][UR5+0x2b0] ;  /* 0x00005600050577ac */ /* 0x000ea20008000800 */
[----:B------:R-:W-:-:S05]  /*1090*/  CS2R.32 R87, SR_CgaSize ;  /* 0x0000000000577805 */ /* 0x000fca0000008a00 */
[----:B------:R-:W-:-:S05]  /*10a0*/  IMAD R87, R87, -0xa0, RZ ;  /* 0xffffff6057577824 */ /* 0x000fca00078e02ff */
[----:B------:R-:W-:-:S14]  /*10b0*/  R2UR UR4, R87 ;  /* 0x00000000570472ca */ /* 0x000fdc00000e0000 */
[----:B------:R-:W3:Y:S01]  /*10c0*/  LDCU UR4, c[0x0][UR4+0x2b4] ;  /* 0x00005680040477ac */ /* 0x000ee20008000800 */
[----:B------:R-:W4:Y:S01]  /*10d0*/  S2UR UR20, SR_CTAID.Y ;  /* 0x00000000001479c3 */ /* 0x000f220000002600 */
[----:B------:R-:W-:-:S05]  /*10e0*/  CS2R.32 R87, SR_CgaSize ;  /* 0x0000000000577805 */ /* 0x000fca0000008a00 */
[----:B------:R-:W-:-:S05]  /*10f0*/  IMAD R87, R87, -0xa0, RZ ;  /* 0xffffff6057577824 */ /* 0x000fca00078e02ff */
[----:B------:R-:W-:-:S14]  /*1100*/  R2UR UR7, R87 ;  /* 0x00000000570772ca */ /* 0x000fdc00000e0000 */
[----:B------:R-:W3:Y:S01]  /*1110*/  LDCU UR7, c[0x0][UR7+0x2a4] ;  /* 0x00005480070777ac */ /* 0x000ee20008000800 */
[----:B------:R-:W-:-:S05]  /*1120*/  CS2R.32 R87, SR_CgaSize ;  /* 0x0000000000577805 */ /* 0x000fca0000008a00 */
[----:B------:R-:W-:-:S05]  /*1130*/  IMAD R87, R87, -0xa0, RZ ;  /* 0xffffff6057577824 */ /* 0x000fca00078e02ff */
[----:B------:R-:W-:-:S14]  /*1140*/  R2UR UR59, R87 ;  /* 0x00000000573b72ca */ /* 0x000fdc00000e0000 */
[----:B------:R-:W3:Y:S01]  /*1150*/  LDCU UR59, c[0x0][UR59+0x2a0] ;  /* 0x000054003b3b77ac */ /* 0x000ee20008000800 */
[----:B------:R-:W3:Y:S01]  /*1160*/  S2UR UR8, SR_CgaCtaId ;  /* 0x00000000000879c3 */ /* 0x000ee20000008800 */
[----:B------:R-:W3:Y:S01]  /*1170*/  LDCU UR21, c[0x0][0xb24] ;  /* 0x00016480ff1577ac */ /* 0x000ee20008000800 */
[----:B------:R-:W3:Y:S01]  /*1180*/  LDCU UR42, c[0x0][0xb24] ;  /* 0x00016480ff2a77ac */ /* 0x000ee20008000800 */
[----:B-1----:R-:W-:Y:S01]  /*1190*/  I2FP.F32.U32 R3, UR16 ;  /* 0x0000001000037c45 */ /* 0x002fe20008201000 */
[----:B------:R-:W1:Y:S04]  /*11a0*/  LDCU UR29, c[0x0][0xb30] ;  /* 0x00016600ff1d77ac */ /* 0x000e680008000800 */
[----:B--2---:R-:W-:Y:S01]  /*11b0*/  FMUL R3, R3, UR5 ;  /* 0x0000000503037c20 */ /* 0x004fe20008400000 */
[----:B------:R-:W-:Y:S01]  /*11c0*/  UMOV UR34, 0x11 ;  /* 0x0000001100227882 */ /* 0x000fe20000000000 */
[----:B----4-:R-:W-:-:S04]  /*11d0*/  I2FP.F32.U32 R2, UR20 ;  /* 0x0000001400027c45 */ /* 0x010fc80008201000 */
[----:B------:R-:W2:Y:S01]  /*11e0*/  F2I.U32.TRUNC.NTZ R3, R3 ;  /* 0x0000000300037305 */ /* 0x000ea2000020f000 */
[----:B---3--:R-:W-:Y:S01]  /*11f0*/  FMUL R2, R2, UR4 ;  /* 0x0000000402027c20 */ /* 0x008fe20008400000 */
[----:B------:R-:W-:Y:S02]  /*1200*/  ULOP3.LUT UR5, UR8, 0x4, URZ, 0xc0, !UPT ;  /* 0x0000000408057892 */ /* 0x000fe4000f8ec0ff */
[----:B------:R-:W-:-:S04]  /*1210*/  ULOP3.LUT UR50, UR8, 0x3, URZ, 0xc0, !UPT ;  /* 0x0000000308327892 */ /* 0x000fc8000f8ec0ff */
[----:B------:R-:W3:Y:S01]  /*1220*/  F2I.U32.TRUNC.NTZ R2, R2 ;  /* 0x0000000200027305 */ /* 0x000ee2000020f000 */
[----:B------:R-:W-:Y:S02]  /*1230*/  UISETP.GT.U32.AND UP0, UPT, UR5, 0xffff, UPT ;  /* 0x0000ffff0500788c */ /* 0x000fe4000bf04070 */
[----:B------:R-:W-:Y:S02]  /*1240*/  UISETP.GT.U32.AND UP1, UPT, UR50, 0xffff, UPT ;  /* 0x0000ffff3200788c */ /* 0x000fe4000bf24070 */
[----:B------:R-:W-:Y:S01]  /*1250*/  USEL UR26, UR5, 0xffff, !UP0 ;  /* 0x0000ffff051a7887 */ /* 0x000fe2000c000000 */
[----:B--2---:R-:W-:Y:S01]  /*1260*/  R2UR UR4, R3 ;  /* 0x00000000030472ca */ /* 0x004fe200000e0000 */
[----:B------:R-:W-:Y:S02]  /*1270*/  USHF.R.U32.HI UR32, URZ, 0x2, UR8 ;  /* 0x00000002ff207899 */ /* 0x000fe40008011608 */
[----:B------:R-:W-:Y:S02]  /*1280*/  USHF.L.U32 UR31, UR8, 0x8, URZ ;  /* 0x00000008081f7899 */ /* 0x000fe400080006ff */
[----:B------:R-:W-:-:S02]  /*1290*/  USHF.L.U32 UR30, UR8, 0xb, URZ ;  /* 0x0000000b081e7899 */ /* 0x000fc400080006ff */
[----:B------:R-:W-:Y:S01]  /*12a0*/  USEL UR27, UR50, 0xffff, !UP1 ;  /* 0x0000ffff321b7887 */ /* 0x000fe2000c800000 */
[----:B---3--:R-:W-:Y:S02]  /*12b0*/  R2UR UR6, R2 ;  /* 0x00000000020672ca */ /* 0x008fe400000e0000 */
[----:B------:R-:W-:-:S03]  /*12c0*/  PRMT R2, RZ, 0x7610, R2 ;  /* 0x00007610ff027816 */ /* 0x000fc60000000002 */
[----:B------:R-:W-:-:S04]  /*12d0*/  UIADD3 UR5, UPT, UPT, -UR4, URZ, URZ ;  /* 0x000000ff04057290 */ /* 0x000fc8000fffe1ff */
[----:B------:R-:W-:-:S04]  /*12e0*/  UIMAD UR59, UR59, UR5, UR16 ;  /* 0x000000053b3b72a4 */ /* 0x000fc8000f8e0210 */
[----:B------:R-:W-:-:S04]  /*12f0*/  UIADD3 UR4, UPT, UPT, -UR6, URZ, URZ ;  /* 0x000000ff06047290 */ /* 0x000fc8000fffe1ff */
[----:B------:R-:W-:-:S06]  /*1300*/  UIMAD UR4, UR7, UR4, UR20 ;  /* 0x00000004070472a4 */ /* 0x000fcc000f8e0214 */
[----:B------:R-:W-:Y:S01]  /*1310*/  IMAD.U32 R87, RZ, RZ, UR4 ;  /* 0x00000004ff577e24 */ /* 0x000fe2000f8e00ff */
[----:B-1----:R-:W-:Y:S06]  /*1320*/  BRA.U UP4, `(.L_x_18) ;  /* 0x0000000104707547 */ /* 0x002fec000b800000 */
[----:B------:R-:W-:-:S13]  /*1330*/  R2UR UR4, R87 ;  /* 0x00000000570472ca */ /* 0x000fda00000e0000 */
[----:B------:R-:W-:Y:S02]  /*1340*/  UISETP.NE.AND UP0, UPT, UR4, URZ, UPT ;  /* 0x000000ff0400728c */ /* 0x000fe4000bf05270 */
[----:B------:R-:W-:Y:S02]  /*1350*/  UISETP.NE.AND UP1, UPT, UR4, 0x1, UPT ;  /* 0x000000010400788c */ /* 0x000fe4000bf25270 */
[----:B------:R-:W-:Y:S02]  /*1360*/  UISETP.NE.AND UP2, UPT, UR59, URZ, UP0 ;  /* 0x000000ff3b00728c */ /* 0x000fe40008745270 */
[----:B------:R-:W-:Y:S02]  /*1370*/  USEL UR4, URZ, 0x10, UP1 ;  /* 0x00000010ff047887 */ /* 0x000fe40008800000 */
[----:B------:R-:W-:Y:S02]  /*1380*/  USEL UR11, URZ, 0x1, UP2 ;  /* 0x00000001ff0b7887 */ /* 0x000fe40009000000 */
[----:B------:R-:W-:-:S02]  /*1390*/  UISETP.NE.AND UP2, UPT, UR59, URZ, UPT ;  /* 0x000000ff3b00728c */ /* 0x000fc4000bf45270 */
[----:B------:R-:W-:Y:S02]  /*13a0*/  USEL UR5, URZ, 0x2, UP0 ;  /* 0x00000002ff057887 */ /* 0x000fe40008000000 */
[----:B------:R-:W-:Y:S02]  /*13b0*/  USEL UR9, UR4, 0x10, UP2 ;  /* 0x0000001004097887 */ /* 0x000fe40009000000 */
[----:B------:R-:W-:Y:S02]  /*13c0*/  UISETP.NE.AND UP2, UPT, UR59, 0x1, UPT ;  /* 0x000000013b00788c */ /* 0x000fe4000bf45270 */
[----:B------:R-:W-:Y:S02]  /*13d0*/  USEL UR4, URZ, 0x20, UP1 ;  /* 0x00000020ff047887 */ /* 0x000fe40008800000 */
[----:B------:R-:W-:Y:S02]  /*13e0*/  USEL UR7, UR5, 0x2, UP2 ;  /* 0x0000000205077887 */ /* 0x000fe40009000000 */
[----:B------:R-:W-:-:S02]  /*13f0*/  USEL UR10, UR4, 0x20, UP2 ;  /* 0x00000020040a7887 */ /* 0x000fc40009000000 */
[----:B------:R-:W-:Y:S02]  /*1400*/  UISETP.NE.AND UP2, UPT, UR59, 0x2, UPT ;  /* 0x000000023b00788c */ /* 0x000fe4000bf45270 */
[----:B------:R-:W-:Y:S02]  /*1410*/  USEL UR6, URZ, 0x4, UP0 ;  /* 0x00000004ff067887 */ /* 0x000fe40008000000 */
[----:B------:R-:W-:Y:S02]  /*1420*/  USEL UR4, URZ, 0x8, UP0 ;  /* 0x00000008ff047887 */ /* 0x000fe40008000000 */
[----:B------:R-:W-:Y:S02]  /*1430*/  USEL UR5, URZ, 0x40, UP1 ;  /* 0x00000040ff057887 */ /* 0x000fe40008800000 */
[----:B------:R-:W-:Y:S02]  /*1440*/  USEL UR8, UR6, 0x4, UP2 ;  /* 0x0000000406087887 */ /* 0x000fe40009000000 */
[----:B------:R-:W-:-:S02]  /*1450*/  UISETP.NE.AND UP0, UPT, UR59, 0x3, UPT ;  /* 0x000000033b00788c */ /* 0x000fc4000bf05270 */
[----:B------:R-:W-:Y:S02]  /*1460*/  UIADD3 UR6, UPT, UPT, UR7, UR9, UR11 ;  /* 0x0000000907067290 */ /* 0x000fe4000fffe00b */
[----:B------:R-:W-:Y:S02]  /*1470*/  USEL UR7, UR5, 0x40, UP2 ;  /* 0x0000004005077887 */ /* 0x000fe40009000000 */
[----:B------:R-:W-:Y:S02]  /*1480*/  USEL UR12, URZ, 0x80, UP1 ;  /* 0x00000080ff0c7887 */ /* 0x000fe40008800000 */
[----:B------:R-:W-:Y:S02]  /*1490*/  USEL UR4, UR4, 0x8, UP0 ;  /* 0x0000000804047887 */ /* 0x000fe40008000000 */
[----:B------:R-:W-:Y:S02]  /*14a0*/  UIADD3 UR5, UPT, UPT, UR8, UR10, UR6 ;  /* 0x0000000a08057290 */ /* 0x000fe4000fffe006 */
[----:B------:R-:W-:-:S02]  /*14b0*/  USEL UR6, UR12, 0x80, UP0 ;  /* 0x000000800c067887 */ /* 0x000fc40008000000 */
[----:B------:R-:W-:-:S04]  /*14c0*/  UIADD3 UR4, UPT, UPT, UR4, UR7, UR5 ;  /* 0x0000000704047290 */ /* 0x000fc8000fffe005 */
[----:B------:R-:W-:-:S06]  /*14d0*/  UIADD3 UR4, UPT, UPT, UR4, UR6, URZ ;  /* 0x0000000604047290 */ /* 0x000fcc000fffe0ff */
[----:B------:R-:W-:-:S07]  /*14e0*/  MOV R2, UR4 ;  /* 0x0000000400027c02 */ /* 0x000fce0008000f00 */
.L_x_18:
[----:B------:R-:W1:Y:S01]  /*14f0*/  S2UR UR36, SR_CTAID.Z ;  /* 0x00000000002479c3 */ /* 0x000e620000002700 */
[----:B------:R-:W-:Y:S01]  /*1500*/  UISETP.GE.AND UP0, UPT, UR21, 0x1, UPT ;  /* 0x000000011500788c */ /* 0x000fe2000bf06270 */
[----:B------:R-:W-:-:S08]  /*1510*/  UMOV UR33, 0xf ;  /* 0x0000000f00217882 */ /* 0x000fd00000000000 */
[----:B------:R-:W-:Y:S05]  /*1520*/  BRA.U !UP0, `(.L_x_19) ;  /* 0x0000000108d47547 */ /* 0x000fea000b800000 */
[----:B------:R-:W2:Y:S01]  /*1530*/  LDCU.128 UR12, c[0x0][0xb10] ;  /* 0x00016200ff0c77ac */ /* 0x000ea20008000c00 */
[----:B------:R-:W3:Y:S01]  /*1540*/  LDCU UR6, c[0x0][0x370] ;  /* 0x00006e00ff0677ac */ /* 0x000ee20008000800 */
[----:B------:R-:W4:Y:S01]  /*1550*/  LDCU UR5, c[0x0][0x374] ;  /* 0x00006e80ff0577ac */ /* 0x000f220008000800 */
[----:B------:R-:W1:Y:S01]  /*1560*/  LDCU UR28, c[0x0][0xb0c] ;  /* 0x00016180ff1c77ac */ /* 0x000e620008000800 */
[----:B------:R-:W1:Y:S01]  /*1570*/  LDCU UR4, c[0x0][0xb20] ;  /* 0x00016400ff0477ac */ /* 0x000e620008000800 */
[----:B------:R-:W1:Y:S01]  /*1580*/  LDCU.64 UR8, c[0x0][0xb28] ;  /* 0x00016500ff0877ac */ /* 0x000e620008000a00 */
[----:B--2---:R-:W-:Y:S02]  /*1590*/  UISETP.NE.AND UP0, UPT, UR14, 0x1, UPT ;  /* 0x000000010e00788c */ /* 0x004fe4000bf05270 */
[----:B----4-:R-:W-:Y:S02]  /*15a0*/  UIMAD.WIDE.U32 UR10, UR5, UR15, URZ ;  /* 0x0000000f050a72a5 */ /* 0x010fe4000f8e00ff */
[----:B---3--:R-:W-:-:S02]  /*15b0*/  UIMAD.WIDE.U32 UR22, UR6, UR12, URZ ;  /* 0x0000000c061672a5 */ /* 0x008fc4000f8e00ff */
[----:B-1----:R-:W-:Y:S02]  /*15c0*/  UISETP.NE.AND UP1, UPT, UR28, 0x1, UPT ;  /* 0x000000011c00788c */ /* 0x002fe4000bf25270 */
[----:B------:R-:W-:Y:S01]  /*15d0*/  UISETP.NE.AND UP2, UPT, UR21, 0x1, UPT ;  /* 0x000000011500788c */ /* 0x000fe2000bf45270 */
[----:B------:R-:W-:Y:S02]  /*15e0*/  UMOV UR10, UR11 ;  /* 0x0000000b000a7c82 */ /* 0x000fe40008000000 */
[----:B------:R-:W-:Y:S01]  /*15f0*/  UMOV UR22, UR23 ;  /* 0x0000001700167c82 */ /* 0x000fe20008000000 */
[----:B------:R-:W-:Y:S02]  /*1600*/  @UP0 USHF.R.U32.HI UR5, URZ, UR4, UR10 ;  /* 0x00000004ff050299 */ /* 0x000fe4000801160a */
[----:B------:R-:W-:Y:S02]  /*1610*/  UIMAD.WIDE.U32 UR24, UR20, UR15, URZ ;  /* 0x0000000f141872a5 */ /* 0x000fe4000f8e00ff */
[----:B------:R-:W-:-:S02]  /*1620*/  UIMAD.WIDE.U32 UR10, UR5, UR8, URZ ;  /* 0x00000008050a72a5 */ /* 0x000fc4000f8e00ff */
[----:B------:R-:W-:Y:S02]  /*1630*/  @UP1 USHF.R.U32.HI UR6, URZ, UR13, UR22 ;  /* 0x0000000dff061299 */ /* 0x000fe40008011616 */
[----:B------:R-:W-:Y:S02]  /*1640*/  UIMAD.WIDE.U32 UR18, UR16, UR12, URZ ;  /* 0x0000000c101272a5 */ /* 0x000fe4000f8e00ff */
[----:B------:R-:W-:Y:S01]  /*1650*/  UIMAD.WIDE.U32 UR22, UR6, UR8, URZ ;  /* 0x00000008061672a5 */ /* 0x000fe2000f8e00ff */
[----:B------:R-:W-:Y:S01]  /*1660*/  UMOV UR24, UR25 ;  /* 0x0000001900187c82 */ /* 0x000fe20008000000 */
[----:B------:R-:W-:Y:S01]  /*1670*/  UMOV UR10, UR11 ;  /* 0x0000000b000a7c82 */ /* 0x000fe20008000000 */
[----:B------:R-:W-:Y:S02]  /*1680*/  USHF.R.U32.HI UR24, URZ, UR4, UR24 ;  /* 0x00000004ff187299 */ /* 0x000fe40008011618 */
[----:B------:R-:W-:Y:S02]  /*1690*/  @UP2 USHF.R.U32.HI UR5, URZ, UR9, UR10 ;  /* 0x00000009ff052299 */ /* 0x000fe4000801160a */
[----:B------:R-:W-:Y:S01]  /*16a0*/  UMOV UR7, UR23 ;  /* 0x0000001700077c82 */ /* 0x000fe20008000000 */
[----:B------:R-:W-:Y:S01]  /*16b0*/  UMOV UR18, UR19 ;  /* 0x0000001300127c82 */ /* 0x000fe20008000000 */
[----:B------:R-:W-:-:S02]  /*16c0*/  @UP2 USHF.R.U32.HI UR6, URZ, UR9, UR7 ;  /* 0x00000009ff062299 */ /* 0x000fc40008011607 */
[----:B------:R-:W-:Y:S02]  /*16d0*/  USHF.R.U32.HI UR18, URZ, UR13, UR18 ;  /* 0x0000000dff127299 */ /* 0x000fe40008011612 */
[----:B------:R-:W-:Y:S02]  /*16e0*/  USEL UR4, UR20, UR24, !UP0 ;  /* 0x0000001814047287 */ /* 0x000fe4000c000000 */
[----:B------:R-:W-:Y:S02]  /*16f0*/  UIMAD UR7, UR5, UR21, URZ ;  /* 0x00000015050772a4 */ /* 0x000fe4000f8e02ff */
[----:B------:R-:W-:Y:S02]  /*1700*/  USEL UR5, UR16, UR18, !UP1 ;  /* 0x0000001210057287 */ /* 0x000fe4000c800000 */
[----:B------:R-:W-:Y:S02]  /*1710*/  UIMAD UR12, UR6, UR21, URZ ;  /* 0x00000015060c72a4 */ /* 0x000fe4000f8e02ff */
[----:B------:R-:W-:-:S02]  /*1720*/  UISETP.GE.AND UP0, UPT, UR4, UR7, UPT ;  /* 0x000000070400728c */ /* 0x000fc4000bf06270 */
[----:B------:R-:W-:Y:S02]  /*1730*/  UIMAD.WIDE.U32 UR10, UR4, UR8, URZ ;  /* 0x00000008040a72a5 */ /* 0x000fe4000f8e00ff */
[----:B------:R-:W-:Y:S02]  /*1740*/  UISETP.GE.OR UP0, UPT, UR5, UR12, UP0 ;  /* 0x0000000c0500728c */ /* 0x000fe40008706670 */
[----:B------:R-:W-:Y:S02]  /*1750*/  UIMAD.WIDE.U32 UR12, UR5, UR8, URZ ;  /* 0x00000008050c72a5 */ /* 0x000fe4000f8e00ff */
[----:B------:R-:W-:Y:S01]  /*1760*/  UIADD3 UR10, UPT, UPT, -UR4, URZ, URZ ;  /* 0x000000ff040a7290 */ /* 0x000fe2000fffe1ff */
[----:B------:R-:W-:Y:S01]  /*1770*/  UMOV UR8, UR11 ;  /* 0x0000000b00087c82 */ /* 0x000fe20008000000 */
[----:B------:R-:W-:Y:S02]  /*1780*/  UIADD3 UR11, UPT, UPT, -UR5, URZ, URZ ;  /* 0x000000ff050b7290 */ /* 0x000fe4000fffe1ff */
[----:B------:R-:W-:-:S03]  /*1790*/  USHF.R.U32.HI UR8, URZ, UR9, UR8 ;  /* 0x00000009ff087299 */ /* 0x000fc60008011608 */
[----:B------:R-:W-:Y:S01]  /*17a0*/  @!UP0 UMOV UR7, UR13 ;  /* 0x0000000d00078c82 */ /* 0x000fe20008000000 */
[----:B------:R-:W-:Y:S02]  /*17b0*/  UIMAD UR20, UR14, UR10, UR20 ;  /* 0x0000000a0e1472a4 */ /* 0x000fe4000f8e0214 */
[----:B------:R-:W-:Y:S02]  /*17c0*/  USEL UR8, UR4, UR8, !UP2 ;  /* 0x0000000804087287 */ /* 0x000fe4000d000000 */
[----:B------:R-:W-:Y:S02]  /*17d0*/  @!UP0 USHF.R.U32.HI UR7, URZ, UR9, UR7 ;  /* 0x00000009ff078299 */ /* 0x000fe40008011607 */
[----:B------:R-:W-:Y:S02]  /*17e0*/  UIADD3 UR9, UPT, UPT, -UR8, URZ, URZ ;  /* 0x000000ff08097290 */ /* 0x000fe4000fffe1ff */
[----:B------:R-:W-:Y:S02]  /*17f0*/  @!UP0 USEL UR7, UR5, UR7, !UP2 ;  /* 0x0000000705078287 */ /* 0x000fe4000d000000 */
[----:B------:R-:W-:-:S02]  /*1800*/  UIMAD UR9, UR21, UR9, UR4 ;  /* 0x00000009150972a4 */ /* 0x000fc4000f8e0204 */
[----:B------:R-:W-:Y:S02]  /*1810*/  @!UP0 UIADD3 UR8, UPT, UPT, UR8, -UR7, URZ ;  /* 0x8000000708088290 */ /* 0x000fe4000fffe0ff */
[----:B------:R-:W-:Y:S02]  /*1820*/  @!UP0 UIMAD UR6, UR9, UR6, UR7 ;  /* 0x00000006090682a4 */ /* 0x000fe4000f8e0207 */
[----:B------:R-:W-:Y:S02]  /*1830*/  @!UP0 UIMAD UR4, UR8, UR21, UR5 ;  /* 0x00000015080482a4 */ /* 0x000fe4000f8e0205 */
[----:B------:R-:W-:Y:S02]  /*1840*/  UIMAD UR16, UR28, UR11, UR16 ;  /* 0x0000000b1c1072a4 */ /* 0x000fe4000f8e0210 */
[----:B------:R-:W-:Y:S01]  /*1850*/  UIMAD UR20, UR4, UR14, UR20 ;  /* 0x0000000e041472a4 */ /* 0x000fe2000f8e0214 */
[----:B------:R-:W-:Y:S02]  /*1860*/  @!UP0 UMOV UR5, UR6 ;  /* 0x0000000600058c82 */ /* 0x000fe40008000000 */
[----:B------:R-:W-:-:S12]  /*1870*/  UIMAD UR16, UR5, UR28, UR16 ;  /* 0x0000001c051072a4 */ /* 0x000fd8000f8e0210 */
.L_x_19:
[----:B------:R-:W-:Y:S02]  /*1880*/  UISETP.NE.AND UP1, UPT, UR29, 0x1, UPT ;  /* 0x000000011d00788c */ /* 0x000fe4000bf25270 */
[----:B------:R-:W-:Y:S02]  /*1890*/  ULOP3.LUT UR27, UR27, 0xffff, URZ, 0xc0, !UPT ;  /* 0x0000ffff1b1b7892 */ /* 0x000fe4000f8ec0ff */
[----:B------:R-:W-:Y:S02]  /*18a0*/  ULOP3.LUT UR26, UR26, 0xffff, URZ, 0xc0, !UPT ;  /* 0x0000ffff1a1a7892 */ /* 0x000fe4000f8ec0ff */
[----:B------:R-:W-:Y:S02]  /*18b0*/  UISETP.NE.AND UP0, UPT, UR17, 0x2, UPT ;  /* 0x000000021100788c */ /* 0x000fe4000bf05270 */
[----:B------:R-:W-:Y:S02]  /*18c0*/  ULOP3.LUT UR31, UR31, 0x400, URZ, 0xc0, !UPT ;  /* 0x000004001f1f7892 */ /* 0x000fe4000f8ec0ff */
[----:B------:R-:W-:-:S02]  /*18d0*/  ULOP3.LUT UR30, UR30, 0x1800, URZ, 0xc0, !UPT ;  /* 0x000018001e1e7892 */ /* 0x000fc4000f8ec0ff */
[----:B------:R-:W-:Y:S02]  /*18e0*/  USHF.L.U32 UR27, UR34, UR27, URZ ;  /* 0x0000001b221b7299 */ /* 0x000fe400080006ff */
[----:B------:R-:W-:Y:S01]  /*18f0*/  USHF.L.U32 UR26, UR33, UR26, URZ ;  /* 0x0000001a211a7299 */ /* 0x000fe200080006ff */
[----:B------:R-:W-:Y:S11]  /*1900*/  BRA.U UP1, `(.L_x_20) ;  /* 0x0000000101447547 */ /* 0x000ff6000b800000 */
[----:B------:R-:W2:Y:S01]  /*1910*/  LDCU.128 UR8, c[0x0][0xb10] ;  /* 0x00016200ff0877ac */ /* 0x000ea20008000c00 */
[----:B------:R-:W3:Y:S01]  /*1920*/  LDCU UR12, c[0x0][0xb0c] ;  /* 0x00016180ff0c77ac */ /* 0x000ee20008000800 */
[----:B------:R-:W4:Y:S01]  /*1930*/  LDCU UR13, c[0x0][0xb20] ;  /* 0x00016400ff0d77ac */ /* 0x000f220008000800 */
[----:B--2---:R-:W-:Y:S02]  /*1940*/  UIMAD.WIDE.U32 UR6, UR16, UR8, URZ ;  /* 0x00000008100672a5 */ /* 0x004fe4000f8e00ff */
[----:B------:R-:W-:Y:S02]  /*1950*/  UIMAD.WIDE.U32 UR4, UR20, UR11, URZ ;  /* 0x0000000b140472a5 */ /* 0x000fe4000f8e00ff */
[----:B---3--:R-:W-:Y:S02]  /*1960*/  UISETP.NE.AND UP2, UPT, UR12, 0x1, UPT ;  /* 0x000000010c00788c */ /* 0x008fe4000bf45270 */
[----:B------:R-:W-:Y:S01]  /*1970*/  UISETP.NE.AND UP1, UPT, UR10, 0x1, UPT ;  /* 0x000000010a00788c */ /* 0x000fe2000bf25270 */
[----:B------:R-:W-:-:S02]  /*1980*/  UMOV UR6, UR7 ;  /* 0x0000000700067c82 */ /* 0x000fc40008000000 */
[----:B------:R-:W-:Y:S01]  /*1990*/  UMOV UR4, UR5 ;  /* 0x0000000500047c82 */ /* 0x000fe20008000000 */
[----:B------:R-:W-:Y:S02]  /*19a0*/  USHF.R.U32.HI UR6, URZ, UR9, UR6 ;  /* 0x00000009ff067299 */ /* 0x000fe40008011606 */
[----:B----4-:R-:W-:Y:S02]  /*19b0*/  USHF.R.U32.HI UR4, URZ, UR13, UR4 ;  /* 0x0000000dff047299 */ /* 0x010fe40008011604 */
[----:B------:R-:W-:Y:S02]  /*19c0*/  USEL UR5, UR16, UR6, !UP2 ;  /* 0x0000000610057287 */ /* 0x000fe4000d000000 */
[----:B------:R-:W-:-:S04]  /*19d0*/  USEL UR4, UR20, UR4, !UP1 ;  /* 0x0000000414047287 */ /* 0x000fc8000c800000 */
[----:B------:R-:W-:Y:S02]  /*19e0*/  UIADD3 UR6, UPT, UPT, UR5, -UR4, URZ ;  /* 0x8000000405067290 */ /* 0x000fe4000fffe0ff */
[----:B------:R-:W-:Y:S02]  /*19f0*/  UIADD3 UR4, UPT, UPT, -UR5, UR4, URZ ;  /* 0x0000000405047290 */ /* 0x000fe4000fffe1ff */
[----:B------:R-:W-:Y:S02]  /*1a00*/  UIMAD UR20, UR6, UR10, UR20 ;  /* 0x0000000a061472a4 */ /* 0x000fe4000f8e0214 */
[----:B------:R-:W-:-:S12]  /*1a10*/  UIMAD UR16, UR4, UR12, UR16 ;  /* 0x0000000c041072a4 */ /* 0x000fd8000f8e0210 */
.L_x_20:
[----:B------:R-:W-:Y:S05]  /*1a20*/  BRA.U !UP5, `(.L_x_21) ;  /* 0x000000010d0c7547 */ /* 0x000fea000b800000 */
[----:B------:R-:W-:Y:S01]  /*1a30*/  UCGABAR_WAIT ;  /* 0x0000000000007dc7 */ /* 0x000fe20008000000 */
[----:B------:R-:W-:Y:S01]  /*1a40*/  CCTL.IVALL ;  /* 0x00000000ff00798f */ /* 0x000fe20002000000 */
[----:B------:R-:W-:Y:S05]  /*1a50*/  BRA `(.L_x_22) ;  /* 0x0000000000047947 */ /* 0x000fea0003800000 */
.L_x_21:
[----:B------:R-:W-:Y:S06]  /*1a60*/  BAR.SYNC.DEFER_BLOCKING 0x0 ;  /* 0x0000000000007b1d */ /* 0x000fec0000010000 */
.L_x_22:
[----:B------:R-:W-:Y:S05]  /*1a70*/  BRA.U UP0, `(.L_x_23) ;  /* 0x0000001d00087547 */ /* 0x000fea000b800000 */
[----:B------:R-:W2:Y:S01]  /*1a80*/  LDCU UR7, c[0x0][0x38c] ;  /* 0x00007180ff0777ac */ /* 0x000ea20008000800 */
[----:B------:R-:W3:Y:S01]  /*1a90*/  S2UR UR8, SR_CgaCtaId ;  /* 0x00000000000879c3 */ /* 0x000ee20000008800 */
[----:B------:R-:W-:Y:S01]  /*1aa0*/  PLOP3.LUT P1, PT, PT, PT, UP3, 0x80, 0x8 ;  /* 0x000000000008781c */ /* 0x000fe20003f2f038 */
[----:B------:R-:W-:Y:S01]  /*1ab0*/  IMAD.MOV.U32 R12, RZ, RZ, 0x1 ;  /* 0x00000001ff0c7424 */ /* 0x000fe200078e00ff */
[----:B------:R-:W-:Y:S01]  /*1ac0*/  UMOV UR21, 0x400 ;  /* 0x0000040000157882 */ /* 0x000fe20000000000 */
[----:B------:R-:W-:Y:S01]  /*1ad0*/  USHF.L.U32 UR5, UR32, 0x5, URZ ;  /* 0x0000000520057899 */ /* 0x000fe200080006ff */
[----:B------:R-:W-:Y:S01]  /*1ae0*/  ISETP.EQ.OR P2, PT, R0, RZ, P3 ;  /* 0x000000ff0000720c */ /* 0x000fe20001f42670 */
[----:B------:R-:W-:Y:S01]  /*1af0*/  UISETP.NE.AND UP1, UPT, UR17, URZ, UPT ;  /* 0x000000ff1100728c */ /* 0x000fe2000bf25270 */
[----:B------:R-:W-:Y:S02]  /*1b00*/  PLOP3.LUT P1, PT, P1, PT, PT, 0x8, 0x80 ;  /* 0x000000000080781c */ /* 0x000fe40000f2e170 */
[----:B------:R-:W-:Y:S01]  /*1b10*/  CS2R R10, SRZ ;  /* 0x00000000000a7805 */ /* 0x000fe2000001ff00 */
[----:B------:R-:W-:Y:S01]  /*1b20*/  IMAD.MOV.U32 R9, RZ, RZ, RZ ;  /* 0x000000ffff097224 */ /* 0x000fe200078e00ff */
[----:B------:R-:W4:Y:S01]  /*1b30*/  LDCU UR43, c[0x0][0x370] ;  /* 0x00006e00ff2b77ac */ /* 0x000f220008000800 */
[----:B------:R-:W-:Y:S01]  /*1b40*/  IMAD.MOV.U32 R8, RZ, RZ, 0x1 ;  /* 0x00000001ff087424 */ /* 0x000fe200078e00ff */
[----:B------:R-:W1:Y:S01]  /*1b50*/  LDCU.64 UR28, c[0x0][0x348] ;  /* 0x00006900ff1c77ac */ /* 0x000e620008000a00 */
[----:B--2---:R-:W-:-:S02]  /*1b60*/  UIADD3 UR6, UPT, UPT, UR7, 0x1f, URZ ;  /* 0x0000001f07067890 */ /* 0x004fc4000fffe0ff */
[----:B------:R-:W-:Y:S02]  /*1b70*/  UIADD3 UR49, UPT, UPT, UR7, 0x3e, URZ ;  /* 0x0000003e07317890 */ /* 0x000fe4000fffe0ff */
[----:B------:R-:W-:Y:S02]  /*1b80*/  USHF.R.S32.HI UR4, URZ, 0x1f, UR6 ;  /* 0x0000001fff047899 */ /* 0x000fe40008011406 */
[----:B---3--:R-:W-:Y:S02]  /*1b90*/  ULEA UR21, UR8, UR21, 0x18 ;  /* 0x0000001508157291 */ /* 0x008fe4000f8ec0ff */
[----:B------:R-:W-:Y:S02]  /*1ba0*/  ULEA.HI UR4, UR4, UR6, URZ, 0x5 ;  /* 0x0000000604047291 */ /* 0x000fe4000f8f28ff */
[----:B------:R-:W-:Y:S02]  /*1bb0*/  UIADD3 UR6, UPT, UPT, UR7, -0x1, URZ ;  /* 0xffffffff07067890 */ /* 0x000fe4000fffe0ff */
[----:B------:R-:W-:-:S02]  /*1bc0*/  USHF.R.S32.HI UR45, URZ, 0x5, UR4 ;  /* 0x00000005ff2d7899 */ /* 0x000fc40008011404 */
[----:B------:R-:W-:Y:S02]  /*1bd0*/  UISETP.GE.U32.AND UP2, UPT, UR6, -0x3f, UPT ;  /* 0xffffffc10600788c */ /* 0x000fe4000bf46070 */
[----:B------:R-:W-:Y:S01]  /*1be0*/  UISETP.LT.U32.AND UP0, UPT, UR45, 0x14, UPT ;  /* 0x000000142d00788c */ /* 0x000fe2000bf01070 */
[----:B------:R-:W2:Y:S03]  /*1bf0*/  LDCU UR41, c[0x0][0x374] ;  /* 0x00006e80ff2977ac */ /* 0x000ea60008000800 */
[----:B------:R-:W-:Y:S02]  /*1c00*/  USEL UR44, UR45, 0x14, UP0 ;  /* 0x000000142d2c7887 */ /* 0x000fe40008000000 */
[----:B------:R-:W-:Y:S02]  /*1c10*/  ULOP3.LUT UR46, UR5, 0x20, URZ, 0xe2, !UPT ;  /* 0x00000020052e7892 */ /* 0x000fe4000f8ee2ff */
[----:B------:R-:W-:-:S02]  /*1c20*/  UIADD3 UR24, UPT, UPT, UR44, -0x1, URZ ;  /* 0xffffffff2c187890 */ /* 0x000fc4000fffe0ff */
[----:B------:R-:W-:Y:S02]  /*1c30*/  @UP2 UIADD3 UR24, UPT, UPT, UR44, URZ, URZ ;  /* 0x000000ff2c182290 */ /* 0x000fe4000fffe0ff */
[----:B------:R-:W-:Y:S02]  /*1c40*/  USEL UR25, UR48, 0x2, UP1 ;  /* 0x0000000230197887 */ /* 0x000fe40008800000 */
[----:B------:R-:W-:Y:S02]  /*1c50*/  UIADD3 UR38, UPT, UPT, UR21, 0x6600, UR31 ;  /* 0x0000660015267890 */ /* 0x000fe4000fffe01f */
[----:B------:R-:W-:Y:S02]  /*1c60*/  UIADD3 UR37, UPT, UPT, UR21, 0x10600, UR30 ;  /* 0x0001060015257890 */ /* 0x000fe4000fffe01e */
[----:B------:R-:W-:Y:S02]  /*1c70*/  UIADD3 UR47, UPT, UPT, UR45, -UR44, URZ ;  /* 0x8000002c2d2f7290 */ /* 0x000fe4000fffe0ff */
[----:B------:R-:W-:Y:S01]  /*1c80*/  UIADD3 UR24, UPT, UPT, UR24, 0x1, URZ ;  /* 0x0000000118187890 */ /* 0x000fe2000fffe0ff */
[----:B-12-4-:R-:W-:-:S11]  /*1c90*/  UMOV UR7, URZ ;  /* 0x000000ff00077c82 */ /* 0x016fd60008000000 */
.L_x_43:
[----:B-1----:R-:W1:Y:S02]  /*1ca0*/  S2UR UR4, SR_CgaCtaId ;  /* 0x00000000000479c3 */ /* 0x002e640000008800 */
[----:B-1----:R-:W-:-:S09]  /*1cb0*/  UISETP.NE.AND UP0, UPT, UR4, URZ, UPT ;  /* 0x000000ff0400728c */ /* 0x002fd2000bf05270 */
[----:B------:R-:W-:Y:S05]  /*1cc0*/  BRA.U UP0, `(.L_x_24) ;  /* 0x0000000100287547 */ /* 0x000fea000b800000 */
[----:B------:R-:W-:Y:S02]  /*1cd0*/  LEA R0, R9, UR21, 0x3 ;  /* 0x0000001509007c11 */ /* 0x000fe4000f8e18ff */
[----:B------:R-:W-:-:S04]  /*1ce0*/  SHF.L.U32 R3, R8, 0x1f, RZ ;  /* 0x0000001f08037819 */ /* 0x000fc800000006ff */
[----:B------:R-:W1:Y:S02]  /*1cf0*/  SYNCS.PHASECHK.TRANS64.TRYWAIT P0, [R0+URZ+0x200], R3 ;  /* 0x00020003000075a7 */ /* 0x000e6400080011ff */
[----:B-1----:R-:W-:Y:S05]  /*1d00*/  @!P0 BRA `(.L_x_25) ;  /* 0x0000008400808947 */ /* 0x002fea0003800000 */
.L_x_149:
[----:B------:R2:W-:Y:S01]  /*1d10*/  SYNCS.ARRIVE.TRANS64.A1T0 RZ, [R0+URZ+0x1f0], RZ ;  /* 0x0001f0ff00ff79a7 */ /* 0x0005e200081000ff */
[----:B------:R-:W-:-:S05]  /*1d20*/  VIADD R9, R9, 0x1 ;  /* 0x0000000109097836 */ /* 0x000fca0000000000 */
[----:B------:R-:W-:-:S04]  /*1d30*/  ISETP.NE.AND P0, PT, R9, 0x2, PT ;  /* 0x000000020900780c */ /* 0x000fc80003f05270 */
[----:B-1----:R-:W-:Y:S02]  /*1d40*/  SEL R3, RZ, 0x1, P0 ;  /* 0x00000001ff037807 */ /* 0x002fe40000000000 */
[----:B------:R-:W-:Y:S02]  /*1d50*/  SEL R9, R9, RZ, P0 ;  /* 0x000000ff09097207 */ /* 0x000fe40000000000 */
[----:B------:R-:W-:-:S07]  /*1d60*/  LOP3.LUT R8, R8, R3, RZ, 0x3c, !PT ;  /* 0x0000000308087212 */ /* 0x000fce00078e3cff */
.L_x_24:
[----:B------:R-:W-:Y:S01]  /*1d70*/  ULEA UR4, UR7, UR21, 0x3 ;  /* 0x0000001507047291 */ /* 0x000fe2000f8e18ff */
[----:B--2---:R-:W-:Y:S01]  /*1d80*/  SHF.L.U32 R0, R12, 0x1f, RZ ;  /* 0x0000001f0c007819 */ /* 0x004fe200000006ff */
[----:B------:R-:W-:Y:S02]  /*1d90*/  UISETP.GE.U32.AND UP0, UPT, UR49, 0x3f, UPT ;  /* 0x0000003f3100788c */ /* 0x000fe4000bf06070 */
[----:B------:R-:W-:Y:S02]  /*1da0*/  ULEA UR11, UR20, UR50, 0x2 ;  /* 0x00000032140b7291 */ /* 0x000fe4000f8e10ff */
[----:B------:R-:W-:Y:S02]  /*1db0*/  ULEA UR35, UR16, UR46, 0x6 ;  /* 0x0000002e10237291 */ /* 0x000fe4000f8e30ff */
[----:B------:R-:W-:Y:S01]  /*1dc0*/  USHF.L.U32 UR11, UR11, 0x6, URZ ;  /* 0x000000060b0b7899 */ /* 0x000fe200080006ff */
[----:B------:R1:W2:Y:S01]  /*1dd0*/  SYNCS.PHASECHK.TRANS64.TRYWAIT P0, [UR4+0xa0], R0 ;  /* 0x0000a000ff0075a7 */ /* 0x0002a20008001104 */
[----:B------:R-:W-:Y:S01]  /*1de0*/  UMOV UR6, URZ ;  /* 0x000000ff00067c82 */ /* 0x000fe20008000000 */
[----:B------:R-:W-:Y:S09]  /*1df0*/  BRA.U !UP0, `(.L_x_26) ;  /* 0x0000000108c07547 */ /* 0x000ff2000b800000 */
[----:B------:R-:W-:Y:S01]  /*1e00*/  UMOV UR13, URZ ;  /* 0x000000ff000d7c82 */ /* 0x000fe20008000000 */
[----:B------:R-:W-:-:S05]  /*1e10*/  UMOV UR4, UR7 ;  /* 0x0000000700047c82 */ /* 0x000fca0008000000 */
.L_x_32:
[----:B------:R-:W-:Y:S01]  /*1e20*/  ULEA UR33, UR4, UR21, 0x3 ;  /* 0x0000001504217291 */ /* 0x000fe2000f8e18ff */
[----:B--2---:R-:W-:Y:S01]  /*1e30*/  @!P3 MOV R2, 0x2800 ;  /* 0x000028000002b802 */ /* 0x004fe20000000f00 */
[----:B--2-4-:R-:W-:Y:S10]  /*1e40*/  @P0 BRA `(.L_x_27) ;  /* 0x00000000000c0947 */ /* 0x014ff40003800000 */
[----:B------:R-:W-:-:S04]  /*1e50*/  SHF.L.U32 R3, R12, 0x1f, RZ ;  /* 0x0000001f0c037819 */ /* 0x000fc800000006ff */
[----:B------:R-:W2:Y:S02]  /*1e60*/  SYNCS.PHASECHK.TRANS64.TRYWAIT P0, [UR33+0xa0], R3 ;  /* 0x0000a003ff0075a7 */ /* 0x000ea40008001121 */
[----:B--2---:R-:W-:Y:S05]  /*1e70*/  @!P0 BRA `(.L_x_28) ;  /* 0x0000008400388947 */ /* 0x004fea0003800000 */
.L_x_27:
[----:B------:R2:W-:Y:S01]  /*1e80*/  @!P3 SYNCS.ARRIVE.TRANS64 RZ, [UR33], R2 ;  /* 0x00000002ffffb9a7 */ /* 0x0005e20008000021 */
[----:B------:R-:W-:-:S04]  /*1e90*/  ULOP3.LUT UR5, UR25, 0x2, URZ, 0xfc, !UPT ;  /* 0x0000000219057892 */ /* 0x000fc8000f8efcff */
[----:B------:R-:W-:-:S09]  /*1ea0*/  UISETP.NE.AND UP0, UPT, UR5, 0x2, UPT ;  /* 0x000000020500788c */ /* 0x000fd2000bf05270 */
[----:B------:R-:W-:Y:S05]  /*1eb0*/  BRA.U UP0, `(.L_x_29) ;  /* 0x0000000100047547 */ /* 0x000fea000b800000 */
[----:B------:R-:W-:Y:S05]  /*1ec0*/  BPT.TRAP 0x1 ;  /* 0x000000040000795c */ /* 0x000fea0000300000 */
.L_x_29:
[----:B------:R-:W-:Y:S04]  /*1ed0*/  BSSY.RECONVERGENT B0, `(.L_x_30) ;  /* 0x0000003000007945 */ /* 0x000fe80003800200 */
[----:B------:R-:W-:Y:S05]  /*1ee0*/  @P2 BRA `(.L_x_31) ;  /* 0x0000000000042947 */ /* 0x000fea0003800000 */
[----:B------:R-:W-:Y:S05]  /*1ef0*/  BPT.TRAP 0x1 ;  /* 0x000000040000795c */ /* 0x000fea0000300000 */
.L_x_31:
[----:B------:R-:W-:Y:S05]  /*1f00*/  BSYNC.RECONVERGENT B0 ;  /* 0x0000000000007941 */ /* 0x000fea0003800200 */
.L_x_30:
[----:B------:R-:W-:Y:S02]  /*1f10*/  UIADD3 UR5, UPT, UPT, UR4, 0x1, URZ ;  /* 0x0000000104057890 */ /* 0x000fe4000fffe0ff */
[----:B------:R-:W-:Y:S02]  /*1f20*/  ULEA UR32, UR4, UR31, 0xb ;  /* 0x0000001f04207291 */ /* 0x000fe4000f8e58ff */
[----:B------:R-:W-:Y:S02]  /*1f30*/  UISETP.NE.AND UP0, UPT, UR5, 0x14, UPT ;  /* 0x000000140500788c */ /* 0x000fe4000bf05270 */
[----:B------:R-:W-:Y:S02]  /*1f40*/  ULEA UR8, UR4, UR30, 0xd ;  /* 0x0000001e04087291 */ /* 0x000fe4000f8e68ff */
[----:B------:R-:W-:Y:S02]  /*1f50*/  USEL UR6, URZ, 0x1, UP0 ;  /* 0x00000001ff067887 */ /* 0x000fe40008000000 */
[----:B------:R-:W-:-:S02]  /*1f60*/  USEL UR7, UR5, URZ, UP0 ;  /* 0x000000ff05077287 */ /* 0x000fc40008000000 */
[----:B------:R-:W-:Y:S02]  /*1f70*/  UIADD3 UR4, UP0, UPT, UR28, 0x180, URZ ;  /* 0x000001801c047890 */ /* 0x000fe4000ff1e0ff */
[----:B------:R-:W-:Y:S01]  /*1f80*/  ULEA UR5, UR7, UR21, 0x3 ;  /* 0x0000001507057291 */ /* 0x000fe2000f8e18ff */
[----:B------:R-:W-:Y:S01]  /*1f90*/  LOP3.LUT R12, R12, UR6, RZ, 0x3c, !PT ;  /* 0x000000060c0c7c12 */ /* 0x000fe2000f8e3cff */
[----:B------:R-:W-:Y:S02]  /*1fa0*/  USHF.L.U32 UR34, UR13, 0x5, URZ ;  /* 0x000000050d227899 */ /* 0x000fe400080006ff */
[----:B------:R-:W-:Y:S01]  /*1fb0*/  UIADD3 UR13, UPT, UPT, UR13, 0x1, URZ ;  /* 0x000000010d0d7890 */ /* 0x000fe2000fffe0ff */
[----:B-1----:R-:W-:Y:S01]  /*1fc0*/  SHF.L.U32 R0, R12, 0x1f, RZ ;  /* 0x0000001f0c007819 */ /* 0x002fe200000006ff */
[----:B------:R-:W-:Y:S02]  /*1fd0*/  UIADD3 UR14, UP1, UPT, UR28, 0x80, URZ ;  /* 0x000000801c0e7890 */ /* 0x000fe4000ff3e0ff */
[----:B------:R-:W-:Y:S01]  /*1fe0*/  UIADD3 UR32, UPT, UPT, UR21, 0x6600, UR32 ;  /* 0x0000660015207890 */ /* 0x000fe2000fffe020 */
[----:B------:R3:W4:Y:S01]  /*1ff0*/  SYNCS.PHASECHK.TRANS64.TRYWAIT P0, [UR5+0xa0], R0 ;  /* 0x0000a000ff0075a7 */ /* 0x0007220008001105 */
[----:B------:R-:W-:-:S02]  /*2000*/  UIADD3.X UR5, UPT, UPT, URZ, UR29, URZ, UP0, !UPT ;  /* 0x0000001dff057290 */ /* 0x000fc400087fe4ff */
[----:B------:R-:W-:Y:S02]  /*2010*/  UISETP.NE.AND UP0, UPT, UR13, UR24, UPT ;  /* 0x000000180d00728c */ /* 0x000fe4000bf05270 */
[----:B------:R-:W-:Y:S02]  /*2020*/  UIADD3.X UR15, UPT, UPT, URZ, UR29, URZ, UP1, !UPT ;  /* 0x0000001dff0f7290 */ /* 0x000fe40008ffe4ff */
[----:B------:R-:W-:Y:S02]  /*2030*/  UPRMT UR16, URZ, 0x5410, UR27 ;  /* 0x00005410ff107896 */ /* 0x000fe4000800001b */
[----:B------:R-:W-:Y:S02]  /*2040*/  UIADD3 UR8, UPT, UPT, UR21, 0x10600, UR8 ;  /* 0x0001060015087890 */ /* 0x000fe4000fffe008 */
[----:B------:R-:W-:Y:S01]  /*2050*/  UPRMT UR6, URZ, 0x5410, UR26 ;  /* 0x00005410ff067896 */ /* 0x000fe2000800001a */
[----:B------:R-:W-:Y:S01]  /*2060*/  UMOV UR18, 0x0 ;  /* 0x0000000000127882 */ /* 0x000fe20000000000 */
[----:B------:R-:W-:Y:S01]  /*2070*/  UMOV UR19, 0x10000000 ;  /* 0x1000000000137882 */ /* 0x000fe20000000000 */
[----:B------:R-:W-:Y:S01]  /*2080*/  UMOV UR12, UR36 ;  /* 0x00000024000c7c82 */ /* 0x000fe20008000000 */
[----:B------:R-:W-:Y:S01]  /*2090*/  UMOV UR9, UR33 ;  /* 0x0000002100097c82 */ /* 0x000fe20008000000 */
[----:B------:R-:W-:Y:S01]  /*20a0*/  UMOV UR10, UR34 ;  /* 0x00000022000a7c82 */ /* 0x000fe20008000000 */
[----:B------:R-:W-:Y:S03]  /*20b0*/  UTMALDG.3D.MULTICAST [UR32], [UR14], UR16, desc[UR18] ;  /* 0x000012200e0073b4 */ /* 0x000fe60008011810 */
[----:B------:R1:W-:Y:S02]  /*20c0*/  UTMALDG.3D.MULTICAST [UR8], [UR4], UR6, desc[UR18] ;  /* 0x00001208040073b4 */ /* 0x0003e40008011806 */
[----:B-1----:R-:W-:Y:S01]  /*20d0*/  UMOV UR6, UR24 ;  /* 0x0000001800067c82 */ /* 0x002fe20008000000 */
[----:B------:R-:W-:Y:S01]  /*20e0*/  UMOV UR4, UR7 ;  /* 0x0000000700047c82 */ /* 0x000fe20008000000 */
[----:B---3--:R-:W-:Y:S05]  /*20f0*/  BRA.U UP0, `(.L_x_32) ;  /* 0xfffffffd00487547 */ /* 0x008fea000b83ffff */
.L_x_26:
[----:B------:R-:W-:Y:S01]  /*2100*/  ULEA UR4, UR7, UR21, 0x3 ;  /* 0x0000001507047291 */ /* 0x000fe2000f8e18ff */
[----:B-1----:R-:W-:Y:S01]  /*2110*/  SHF.L.U32 R0, R12, 0x1f, RZ ;  /* 0x0000001f0c007819 */ /* 0x002fe200000006ff */
[----:B------:R-:W-:Y:S01]  /*2120*/  @!P1 SYNCS.ARRIVE.TRANS64.A1T0 RZ, [UR21+0x188], RZ ;  /* 0x000188ffffff99a7 */ /* 0x000fe20008100015 */
[----:B------:R-:W-:-:S06]  /*2130*/  UISETP.GT.AND UP0, UPT, UR45, UR44, UPT ;  /* 0x0000002c2d00728c */ /* 0x000fcc000bf04270 */
[----:B--2-4-:R1:W2:Y:S03]  /*2140*/  SYNCS.PHASECHK.TRANS64.TRYWAIT P0, [UR4+0xa0], R0 ;  /* 0x0000a000ff0075a7 */ /* 0x0142a60008001104 */
[----:B------:R-:W-:Y:S05]  /*2150*/  BRA.U !UP0, `(.L_x_33) ;  /* 0x0000000108bc7547 */ /* 0x000fea000b800000 */
[----:B------:R-:W-:Y:S01]  /*2160*/  UIADD3 UR13, UPT, UPT, UR47, UR6, URZ ;  /* 0x000000062f0d7290 */ /* 0x000fe2000fffe0ff */
[----:B------:R-:W-:-:S11]  /*2170*/  UMOV UR4, UR7 ;  /* 0x0000000700047c82 */ /* 0x000fd60008000000 */
.L_x_39:
[----:B------:R-:W-:Y:S01]  /*2180*/  ULEA UR17, UR4, UR21, 0x3 ;  /* 0x0000001504117291 */ /* 0x000fe2000f8e18ff */
[----:B--2---:R-:W-:Y:S01]  /*2190*/  @!P3 MOV R2, 0x2800 ;  /* 0x000028000002b802 */ /* 0x004fe20000000f00 */
[----:B--2-4-:R-:W-:Y:S10]  /*21a0*/  @P0 BRA `(.L_x_34) ;  /* 0x00000000000c0947 */ /* 0x014ff40003800000 */
[----:B------:R-:W-:-:S04]  /*21b0*/  SHF.L.U32 R3, R12, 0x1f, RZ ;  /* 0x0000001f0c037819 */ /* 0x000fc800000006ff */
[----:B------:R-:W2:Y:S02]  /*21c0*/  SYNCS.PHASECHK.TRANS64.TRYWAIT P0, [UR17+0xa0], R3 ;  /* 0x0000a003ff0075a7 */ /* 0x000ea40008001111 */
[----:B--2---:R-:W-:Y:S05]  /*21d0*/  @!P0 BRA `(.L_x_35) ;  /* 0x0000008000788947 */ /* 0x004fea0003800000 */
.L_x_34:
[----:B------:R2:W-:Y:S01]  /*21e0*/  @!P3 SYNCS.ARRIVE.TRANS64 RZ, [UR17], R2 ;  /* 0x00000002ffffb9a7 */ /* 0x0005e20008000011 */
[----:B------:R-:W-:-:S04]  /*21f0*/  ULOP3.LUT UR5, UR25, 0x2, URZ, 0xfc, !UPT ;  /* 0x0000000219057892 */ /* 0x000fc8000f8efcff */
[----:B------:R-:W-:-:S09]  /*2200*/  UISETP.NE.AND UP0, UPT, UR5, 0x2, UPT ;  /* 0x000000020500788c */ /* 0x000fd2000bf05270 */
[----:B------:R-:W-:Y:S05]  /*2210*/  BRA.U UP0, `(.L_x_36) ;  /* 0x0000000100047547 */ /* 0x000fea000b800000 */
[----:B------:R-:W-:Y:S05]  /*2220*/  BPT.TRAP 0x1 ;  /* 0x000000040000795c */ /* 0x000fea0000300000 */
.L_x_36:
[----:B------:R-:W-:Y:S04]  /*2230*/  BSSY.RECONVERGENT B0, `(.L_x_37) ;  /* 0x0000003000007945 */ /* 0x000fe80003800200 */
[----:B------:R-:W-:Y:S05]  /*2240*/  @P2 BRA `(.L_x_38) ;  /* 0x0000000000042947 */ /* 0x000fea0003800000 */
[----:B------:R-:W-:Y:S05]  /*2250*/  BPT.TRAP 0x1 ;  /* 0x000000040000795c */ /* 0x000fea0000300000 */
.L_x_38:
[----:B------:R-:W-:Y:S05]  /*2260*/  BSYNC.RECONVERGENT B0 ;  /* 0x0000000000007941 */ /* 0x000fea0003800200 */
.L_x_37:
[----:B------:R-:W-:Y:S02]  /*2270*/  UIADD3 UR5, UPT, UPT, UR4, 0x1, URZ ;  /* 0x0000000104057890 */ /* 0x000fe4000fffe0ff */
[----:B------:R-:W-:Y:S02]  /*2280*/  UIADD3 UR14, UP1, UPT, UR28, 0x80, URZ ;  /* 0x000000801c0e7890 */ /* 0x000fe4000ff3e0ff */
[----:B------:R-:W-:Y:S02]  /*2290*/  UISETP.NE.AND UP0, UPT, UR5, 0x14, UPT ;  /* 0x000000140500788c */ /* 0x000fe4000bf05270 */
[----:B------:R-:W-:Y:S02]  /*22a0*/  ULEA UR16, UR4, UR38, 0xb ;  /* 0x0000002604107291 */ /* 0x000fe4000f8e58ff */
[----:B------:R-:W-:Y:S02]  /*22b0*/  USEL UR8, URZ, 0x1, UP0 ;  /* 0x00000001ff087887 */ /* 0x000fe40008000000 */
[----:B------:R-:W-:-:S02]  /*22c0*/  USEL UR7, UR5, URZ, UP0 ;  /* 0x000000ff05077287 */ /* 0x000fc40008000000 */
[----:B------:R-:W-:Y:S02]  /*22d0*/  UIADD3 UR22, UP0, UPT, UR28, 0x180, URZ ;  /* 0x000001801c167890 */ /* 0x000fe4000ff1e0ff */
[----:B------:R-:W-:Y:S01]  /*22e0*/  ULEA UR5, UR7, UR21, 0x3 ;  /* 0x0000001507057291 */ /* 0x000fe2000f8e18ff */
[----:B------:R-:W-:Y:S01]  /*22f0*/  LOP3.LUT R12, R12, UR8, RZ, 0x3c, !PT ;  /* 0x000000080c0c7c12 */ /* 0x000fe2000f8e3cff */
[----:B------:R-:W-:Y:S02]  /*2300*/  ULEA UR8, UR4, UR37, 0xd ;  /* 0x0000002504087291 */ /* 0x000fe4000f8e68ff */
[----:B------:R-:W-:Y:S01]  /*2310*/  USHF.L.U32 UR18, UR6, 0x5, URZ ;  /* 0x0000000506127899 */ /* 0x000fe200080006ff */
[----:B-1----:R-:W-:Y:S01]  /*2320*/  SHF.L.U32 R0, R12, 0x1f, RZ ;  /* 0x0000001f0c007819 */ /* 0x002fe200000006ff */
[----:B------:R-:W-:Y:S02]  /*2330*/  UPRMT UR4, URZ, 0x5410, UR27 ;  /* 0x00005410ff047896 */ /* 0x000fe4000800001b */
[----:B------:R-:W-:Y:S01]  /*2340*/  UIADD3.X UR15, UPT, UPT, URZ, UR29, URZ, UP1, !UPT ;  /* 0x0000001dff0f7290 */ /* 0x000fe20008ffe4ff */
[----:B------:R3:W4:Y:S01]  /*2350*/  SYNCS.PHASECHK.TRANS64.TRYWAIT P0, [UR5+0xa0], R0 ;  /* 0x0000a000ff0075a7 */ /* 0x0007220008001105 */
[----:B------:R-:W-:-:S02]  /*2360*/  UPRMT UR5, URZ, 0x5410, UR26 ;  /* 0x00005410ff057896 */ /* 0x000fc4000800001a */
[----:B------:R-:W-:Y:S01]  /*2370*/  UIADD3.X UR23, UPT, UPT, URZ, UR29, URZ, UP0, !UPT ;  /* 0x0000001dff177290 */ /* 0x000fe200087fe4ff */
[----:B------:R-:W-:Y:S01]  /*2380*/  UMOV UR32, 0x0 ;  /* 0x0000000000207882 */ /* 0x000fe20000000000 */
[----:B------:R-:W-:Y:S01]  /*2390*/  UMOV UR33, 0x10000000 ;  /* 0x1000000000217882 */ /* 0x000fe20000000000 */
[----:B------:R-:W-:Y:S01]  /*23a0*/  UMOV UR19, UR35 ;  /* 0x0000002300137c82 */ /* 0x000fe20008000000 */
[----:B------:R-:W-:Y:S01]  /*23b0*/  UMOV UR20, UR36 ;  /* 0x0000002400147c82 */ /* 0x000fe20008000000 */
[----:B------:R-:W-:Y:S01]  /*23c0*/  UMOV UR12, UR36 ;  /* 0x00000024000c7c82 */ /* 0x000fe20008000000 */
[----:B------:R-:W-:Y:S01]  /*23d0*/  UMOV UR9, UR17 ;  /* 0x0000001100097c82 */ /* 0x000fe20008000000 */
[----:B------:R-:W-:Y:S01]  /*23e0*/  UMOV UR10, UR18 ;  /* 0x00000012000a7c82 */ /* 0x000fe20008000000 */
[----:B------:R1:W-:Y:S01]  /*23f0*/  UTMALDG.3D.MULTICAST [UR16], [UR14], UR4, desc[UR32] ;  /* 0x000020100e0073b4 */ /* 0x0003e20008011804 */
[----:B------:R-:W-:-:S04]  /*2400*/  UIADD3 UR6, UPT, UPT, UR6, 0x1, URZ ;  /* 0x0000000106067890 */ /* 0x000fc8000fffe0ff */
[----:B------:R-:W-:Y:S01]  /*2410*/  UISETP.NE.AND UP0, UPT, UR6, UR13, UPT ;  /* 0x0000000d0600728c */ /* 0x000fe2000bf05270 */
[----:B------:R3:W-:Y:S01]  /*2420*/  UTMALDG.3D.MULTICAST [UR8], [UR22], UR5, desc[UR32] ;  /* 0x00002008160073b4 */ /* 0x0007e20008011805 */
[----:B-1----:R-:W-:-:S07]  /*2430*/  UMOV UR4, UR7 ;  /* 0x0000000700047c82 */ /* 0x002fce0008000000 */
[----:B---3--:R-:W-:Y:S05]  /*2440*/  BRA.U UP0, `(.L_x_39) ;  /* 0xfffffffd004c7547 */ /* 0x008fea000b83ffff */
.L_x_33:
[C---:B------:R-:W-:Y:S01]  /*2450*/  LEA R3, R11.reuse, UR21, 0x3 ;  /* 0x000000150b037c11 */ /* 0x040fe2000f8e18ff */
[----:B------:R-:W-:Y:S01]  /*2460*/  NOP ;  /* 0x0000000000007918 */ /* 0x000fe20000000000 */
[----:B-1----:R-:W-:Y:S02]  /*2470*/  SHF.L.U32 R0, R10, 0x1f, RZ ;  /* 0x0000001f0a007819 */ /* 0x002fe400000006ff */
[----:B------:R-:W-:Y:S02]  /*2480*/  LEA R5, R11, UR21, 0x4 ;  /* 0x000000150b057c11 */ /* 0x000fe4000f8e20ff */
[----:B--2-4-:R-:W1:Y:S02]  /*2490*/  SYNCS.PHASECHK.TRANS64.TRYWAIT P0, [R3+URZ+0x190], R0 ;  /* 0x00019000030075a7 */ /* 0x014e6400080011ff */
[----:B-1----:R-:W-:Y:S05]  /*24a0*/  @!P0 BRA `(.L_x_40) ;  /* 0x0000007c00dc8947 */ /* 0x002fea0003800000 */
.L_x_152:
[----:B------:R-:W2:Y:S01]  /*24b0*/  LDS.128 R4, [R5+0x220] ;  /* 0x0002200005047984 */ /* 0x000ea20000000c00 */
[----:B------:R-:W-:Y:S01]  /*24c0*/  UISETP.GE.AND UP0, UPT, UR42, 0x1, UPT ;  /* 0x000000012a00788c */ /* 0x000fe2000bf06270 */
[----:B------:R-:W-:Y:S01]  /*24d0*/  @!PT LDS RZ, [RZ] ;  /* 0x00000000fffff984 */ /* 0x000fe20000000800 */
[----:B------:R-:W-:Y:S01]  /*24e0*/  @!PT LDS RZ, [RZ] ;  /* 0x00000000fffff984 */ /* 0x000fe20000000800 */
[----:B------:R-:W-:Y:S01]  /*24f0*/  @!PT LDS RZ, [RZ] ;  /* 0x00000000fffff984 */ /* 0x000fe20000000800 */
[----:B------:R-:W-:Y:S01]  /*2500*/  @!PT LDS RZ, [RZ] ;  /* 0x00000000fffff984 */ /* 0x000fe20000000800 */
[----:B------:R3:W-:Y:S06]  /*2510*/  MEMBAR.ALL.CTA ;  /* 0x0000000000007992 */ /* 0x0007ec0000008000 */
[----:B---3--:R-:W3:Y:S01]  /*2520*/  FENCE.VIEW.ASYNC.S ;  /* 0x00000000000073c6 */ /* 0x008ee20000000000 */
[----:B--2---:R-:W-:-:S13]  /*2530*/  LOP3.LUT P0, RZ, R6, 0x1, RZ, 0xc0, !PT ;  /* 0x0000000106ff7812 */ /* 0x004fda000780c0ff */
[----:B---3--:R-:W-:Y:S01]  /*2540*/  VOTEU.ANY UP1, P0 ;  /* 0x0000000000ff7886 */ /* 0x008fe20000020100 */
[----:B------:R-:W-:-:S13]  /*2550*/  PLOP3.LUT P0, PT, PT, PT, UP1, 0x80, 0x8 ;  /* 0x000000000008781c */ /* 0x000fda0003f0f018 */
[----:B-1----:R-:W-:Y:S02]  /*2560*/  @P0 LOP3.LUT R0, R5, 0xffff, RZ, 0xc0, !PT ;  /* 0x0000ffff05000812 */ /* 0x002fe400078ec0ff */
[----:B------:R-:W-:Y:S02]  /*2570*/  @P0 MOV R2, R4 ;  /* 0x0000000400020202 */ /* 0x000fe40000000f00 */
[----:B------:R-:W-:Y:S01]  /*2580*/  @P0 R2UR UR5, R0 ;  /* 0x00000000000502ca */ /* 0x000fe200000e0000 */
[----:B------:R-:W-:Y:S01]  /*2590*/  VIADD R0, R3, 0x1a0 ;  /* 0x000001a003007836 */ /* 0x000fe20000000000 */
[----:B------:R-:W-:Y:S02]  /*25a0*/  @P0 SHF.R.U32.HI R4, RZ, 0x10, R5 ;  /* 0x00000010ff040819 */ /* 0x000fe40000011605 */
[----:B------:R-:W-:Y:S02]  /*25b0*/  @P0 R2UR UR6, R2 ;  /* 0x00000000020602ca */ /* 0x000fe400000e0000 */
[----:B------:R-:W-:-:S02]  /*25c0*/  PRMT R0, RZ, 0x654, R0 ;  /* 0x00000654ff007816 */ /* 0x000fc40000000000 */
[----:B------:R-:W-:Y:S02]  /*25d0*/  @P0 R2UR UR4, R4 ;  /* 0x00000000040402ca */ /* 0x000fe400000e0000 */
[----:B------:R1:W-:Y:S03]  /*25e0*/  SYNCS.ARRIVE.TRANS64.RED.A1T0 RZ, [R0+URZ], RZ ;  /* 0x000000ff00ff79a7 */ /* 0x0003e600081004ff */
[----:B------:R-:W-:-:S04]  /*25f0*/  @UP1 UMOV UR39, UR5 ;  /* 0x0000000500271c82 */ /* 0x000fc80008000000 */
[----:B------:R-:W-:-:S04]  /*2600*/  @UP1 UMOV UR40, UR6 ;  /* 0x0000000600281c82 */ /* 0x000fc80008000000 */
[----:B------:R-:W-:Y:S01]  /*2610*/  @UP1 UMOV UR36, UR4 ;  /* 0x0000000400241c82 */ /* 0x000fe20008000000 */
[----:B------:R-:W-:Y:S05]  /*2620*/  BRA.U !UP0, `(.L_x_41) ;  /* 0x0000000108d47547 */ /* 0x000fea000b800000 */
[----:B------:R-:W2:Y:S01]  /*2630*/  LDCU.128 UR12, c[0x0][0xb10] ;  /* 0x00016200ff0c77ac */ /* 0x000ea20008000c00 */
[----:B------:R-:W3:Y:S01]  /*2640*/  LDCU UR22, c[0x0][0xb20] ;  /* 0x00016400ff1677ac */ /* 0x000ee20008000800 */
[----:B------:R-:W4:Y:S01]  /*2650*/  LDCU UR20, c[0x0][0xb0c] ;  /* 0x00016180ff1477ac */ /* 0x000f220008000800 */
[----:B------:R-:W1:Y:S01]  /*2660*/  LDCU.64 UR8, c[0x0][0xb28] ;  /* 0x00016500ff0877ac */ /* 0x000e620008000a00 */
[----:B------:R-:W-:Y:S02]  /*2670*/  UISETP.NE.AND UP3, UPT, UR42, 0x1, UPT ;  /* 0x000000012a00788c */ /* 0x000fe4000bf65270 */
[----:B--2---:R-:W-:Y:S02]  /*2680*/  UIMAD.WIDE.U32 UR10, UR41, UR15, URZ ;  /* 0x0000000f290a72a5 */ /* 0x004fe4000f8e00ff */
[----:B------:R-:W-:Y:S02]  /*2690*/  UIMAD.WIDE.U32 UR4, UR43, UR12, URZ ;  /* 0x0000000c2b0472a5 */ /* 0x000fe4000f8e00ff */
[----:B------:R-:W-:-:S02]  /*26a0*/  UISETP.NE.AND UP0, UPT, UR14, 0x1, UPT ;  /* 0x000000010e00788c */ /* 0x000fc4000bf05270 */
[----:B------:R-:W-:Y:S01]  /*26b0*/  UIMAD.WIDE.U32 UR18, UR39, UR15, URZ ;  /* 0x0000000f271272a5 */ /* 0x000fe2000f8e00ff */
[----:B------:R-:W-:Y:S02]  /*26c0*/  UMOV UR10, UR11 ;  /* 0x0000000b000a7c82 */ /* 0x000fe40008000000 */
[----:B------:R-:W-:Y:S01]  /*26d0*/  UMOV UR4, UR5 ;  /* 0x0000000500047c82 */ /* 0x000fe20008000000 */
[----:B---3--:R-:W-:Y:S02]  /*26e0*/  USHF.R.U32.HI UR10, URZ, UR22, UR10 ;  /* 0x00000016ff0a7299 */ /* 0x008fe4000801160a */
[----:B----4-:R-:W-:Y:S02]  /*26f0*/  UISETP.NE.AND UP2, UPT, UR20, 0x1, UPT ;  /* 0x000000011400788c */ /* 0x010fe4000bf45270 */
[----:B------:R-:W-:Y:S02]  /*2700*/  USHF.R.U32.HI UR4, URZ, UR13, UR4 ;  /* 0x0000000dff047299 */ /* 0x000fe40008011604 */
[----:B------:R-:W-:-:S02]  /*2710*/  USEL UR5, UR41, UR10, !UP0 ;  /* 0x0000000a29057287 */ /* 0x000fc4000c000000 */
[----:B------:R-:W-:Y:S02]  /*2720*/  USEL UR6, UR43, UR4, !UP2 ;  /* 0x000000042b067287 */ /* 0x000fe4000d000000 */
[----:B-1----:R-:W-:Y:S01]  /*2730*/  UIMAD.WIDE.U32 UR10, UR5, UR8, URZ ;  /* 0x00000008050a72a5 */ /* 0x002fe2000f8e00ff */
[----:B------:R-:W-:Y:S01]  /*2740*/  UMOV UR4, UR19 ;  /* 0x0000001300047c82 */ /* 0x000fe20008000000 */
[----:B------:R-:W-:Y:S02]  /*2750*/  UIMAD.WIDE.U32 UR16, UR40, UR12, URZ ;  /* 0x0000000c281072a5 */ /* 0x000fe4000f8e00ff */
[----:B------:R-:W-:-:S03]  /*2760*/  UIMAD.WIDE.U32 UR18, UR6, UR8, URZ ;  /* 0x00000008061272a5 */ /* 0x000fc6000f8e00ff */
[----:B------:R-:W-:Y:S01]  /*2770*/  UMOV UR10, UR11 ;  /* 0x0000000b000a7c82 */ /* 0x000fe20008000000 */
[----:B------:R-:W-:Y:S02]  /*2780*/  USHF.R.U32.HI UR4, URZ, UR22, UR4 ;  /* 0x00000016ff047299 */ /* 0x000fe40008011604 */
[----:B------:R-:W-:Y:S01]  /*2790*/  @UP3 USHF.R.U32.HI UR5, URZ, UR9, UR10 ;  /* 0x00000009ff053299 */ /* 0x000fe2000801160a */
[----:B------:R-:W-:Y:S01]  /*27a0*/  UMOV UR16, UR17 ;  /* 0x0000001100107c82 */ /* 0x000fe20008000000 */
[----:B------:R-:W-:Y:S01]  /*27b0*/  UMOV UR18, UR19 ;  /* 0x0000001300127c82 */ /* 0x000fe20008000000 */
[----:B------:R-:W-:Y:S02]  /*27c0*/  USHF.R.U32.HI UR13, URZ, UR13, UR16 ;  /* 0x0000000dff0d7299 */ /* 0x000fe40008011610 */
[----:B------:R-:W-:Y:S02]  /*27d0*/  USEL UR4, UR39, UR4, !UP0 ;  /* 0x0000000427047287 */ /* 0x000fe4000c000000 */
[----:B------:R-:W-:-:S02]  /*27e0*/  @UP3 USHF.R.U32.HI UR6, URZ, UR9, UR18 ;  /* 0x00000009ff063299 */ /* 0x000fc40008011612 */
[----:B------:R-:W-:Y:S02]  /*27f0*/  UIMAD UR10, UR42, UR5, URZ ;  /* 0x000000052a0a72a4 */ /* 0x000fe4000f8e02ff */
[----:B------:R-:W-:Y:S02]  /*2800*/  USEL UR5, UR40, UR13, !UP2 ;  /* 0x0000000d28057287 */ /* 0x000fe4000d000000 */
[----:B------:R-:W-:Y:S02]  /*2810*/  UIMAD UR12, UR42, UR6, URZ ;  /* 0x000000062a0c72a4 */ /* 0x000fe4000f8e02ff */
[----:B------:R-:W-:Y:S02]  /*2820*/  UISETP.GE.AND UP0, UPT, UR4, UR10, UPT ;  /* 0x0000000a0400728c */ /* 0x000fe4000bf06270 */
[----:B------:R-:W-:Y:S02]  /*2830*/  UIMAD.WIDE.U32 UR10, UR4, UR8, URZ ;  /* 0x00000008040a72a5 */ /* 0x000fe4000f8e00ff */
[----:B------:R-:W-:-:S02]  /*2840*/  UISETP.GE.OR UP0, UPT, UR5, UR12, UP0 ;  /* 0x0000000c0500728c */ /* 0x000fc40008706670 */
        /* <DEDUP_REMOVED lines=19> */
.L_x_41:
[----:B------:R-:W2:Y:S02]  /*2980*/  LDCU UR4, c[0x0][0xb30] ;  /* 0x00016600ff0477ac */ /* 0x000ea40008000800 */
[----:B--2---:R-:W-:-:S09]  /*2990*/  UISETP.NE.AND UP0, UPT, UR4, 0x1, UPT ;  /* 0x000000010400788c */ /* 0x004fd2000bf05270 */
[----:B------:R-:W-:Y:S05]  /*29a0*/  BRA.U UP0, `(.L_x_42) ;  /* 0x0000000100447547 */ /* 0x000fea000b800000 */
        /* <DEDUP_REMOVED lines=17> */
.L_x_42:
[----:B------:R-:W-:Y:S01]  /*2ac0*/  VIADD R11, R11, 0x1 ;  /* 0x000000010b0b7836 */ /* 0x000fe20000000000 */
[----:B------:R-:W-:Y:S01]  /*2ad0*/  R2UR UR4, R87 ;  /* 0x00000000570472ca */ /* 0x000fe200000e0000 */
[----:B------:R-:W-:Y:S01]  /*2ae0*/  UIADD3 UR16, UPT, UPT, UR40, UR59, URZ ;  /* 0x0000003b28107290 */ /* 0x000fe2000fffe0ff */
[----:B------:R-:W-:Y:S02]  /*2af0*/  PLOP3.LUT P1, PT, PT, PT, PT, 0x80, 0x8 ;  /* 0x000000000008781c */ /* 0x000fe40003f2f070 */
[----:B------:R-:W-:-:S04]  /*2b00*/  ISETP.NE.AND P0, PT, R11, 0x2, PT ;  /* 0x000000020b00780c */ /* 0x000fc80003f05270 */
[----:B------:R-:W-:Y:S02]  /*2b10*/  SEL R3, RZ, 0x1, P0 ;  /* 0x00000001ff037807 */ /* 0x000fe40000000000 */
[----:B------:R-:W-:Y:S02]  /*2b20*/  SEL R11, R11, RZ, P0 ;  /* 0x000000ff0b0b7207 */ /* 0x000fe40000000000 */
[----:B------:R-:W-:Y:S01]  /*2b30*/  LOP3.LUT R10, R10, R3, RZ, 0x3c, !PT ;  /* 0x000000030a0a7212 */ /* 0x000fe200078e3cff */
[----:B------:R-:W-:Y:S01]  /*2b40*/  UIADD3 UR20, UPT, UPT, UR39, UR4, URZ ;  /* 0x0000000427147290 */ /* 0x000fe2000fffe0ff */
[----:B------:R-:W-:Y:S11]  /*2b50*/  BRA.U UP1, `(.L_x_43) ;  /* 0xfffffff101507547 */ /* 0x000ff6000b83ffff */
[----:B------:R-:W-:Y:S01]  /*2b60*/  UIADD3 UR21, UPT, UPT, UR21, 0xa0, URZ ;  /* 0x000000a015157890 */ /* 0x000fe2000fffe0ff */
[----:B------:R-:W-:-:S03]  /*2b70*/  SHF.L.U32 R3, R12, 0x1f, RZ ;  /* 0x0000001f0c037819 */ /* 0x000fc600000006ff */
[----:B------:R-:W-:-:S09]  /*2b80*/  ULEA UR4, UR7, UR21, 0x3 ;  /* 0x0000001507047291 */ /* 0x000fd2000f8e18ff */
[----:B------:R-:W2:Y:S02]  /*2b90*/  SYNCS.PHASECHK.TRANS64.TRYWAIT P0, [UR4], R3 ;  /* 0x00000003ff0075a7 */ /* 0x000ea40008001104 */
[----:B--2---:R-:W-:Y:S05]  /*2ba0*/  @!P0 BRA `(.L_x_44) ;  /* 0x0000007800308947 */ /* 0x004fea0003800000 */
.L_x_154:
[----:B------:R-:W-:-:S04]  /*2bb0*/  UIADD3 UR4, UPT, UPT, UR7, 0x1, URZ ;  /* 0x0000000107047890 */ /* 0x000fc8000fffe0ff */
[----:B------:R-:W-:-:S04]  /*2bc0*/  UISETP.NE.AND UP0, UPT, UR4, 0x14, UPT ;  /* 0x000000140400788c */ /* 0x000fc8000bf05270 */
[----:B------:R-:W-:Y:S02]  /*2bd0*/  USEL UR6, URZ, 0x1, UP0 ;  /* 0x00000001ff067887 */ /* 0x000fe40008000000 */
[----:B------:R-:W-:-:S04]  /*2be0*/  USEL UR4, UR4, URZ, UP0 ;  /* 0x000000ff04047287 */ /* 0x000fc80008000000 */
[----:B------:R-:W-:Y:S01]  /*2bf0*/  ULEA UR5, UR4, UR21, 0x3 ;  /* 0x0000001504057291 */ /* 0x000fe2000f8e18ff */
[----:B------:R-:W-:-:S04]  /*2c00*/  LOP3.LUT R2, R12, UR6, RZ, 0x3c, !PT ;  /* 0x000000060c027c12 */ /* 0x000fc8000f8e3cff */
[----:B-1----:R-:W-:-:S04]  /*2c10*/  SHF.L.U32 R3, R2, 0x1f, RZ ;  /* 0x0000001f02037819 */ /* 0x002fc800000006ff */
[----:B------:R-:W1:Y:S02]  /*2c20*/  SYNCS.PHASECHK.TRANS64.TRYWAIT P0, [UR5], R3 ;  /* 0x00000003ff0075a7 */ /* 0x000e640008001105 */
[----:B-1----:R-:W-:Y:S05]  /*2c30*/  @!P0 BRA `(.L_x_45) ;  /* 0x0000007800248947 */ /* 0x002fea0003800000 */
.L_x_156:
        /* <DEDUP_REMOVED lines=9> */
.L_x_158:
        /* <DEDUP_REMOVED lines=9> */
.L_x_160:
        /* <DEDUP_REMOVED lines=9> */
.L_x_162:
        /* <DEDUP_REMOVED lines=9> */
.L_x_164:
        /* <DEDUP_REMOVED lines=9> */
.L_x_166:
        /* <DEDUP_REMOVED lines=9> */
.L_x_168:
        /* <DEDUP_REMOVED lines=9> */
.L_x_170:
        /* <DEDUP_REMOVED lines=9> */
.L_x_172:
        /* <DEDUP_REMOVED lines=9> */
.L_x_174:
        /* <DEDUP_REMOVED lines=9> */
.L_x_176:
        /* <DEDUP_REMOVED lines=9> */
.L_x_178:
        /* <DEDUP_REMOVED lines=9> */
.L_x_180:
        /* <DEDUP_REMOVED lines=9> */
.L_x_182:
        /* <DEDUP_REMOVED lines=9> */
.L_x_184:
        /* <DEDUP_REMOVED lines=9> */
.L_x_186:
        /* <DEDUP_REMOVED lines=9> */
.L_x_188:
        /* <DEDUP_REMOVED lines=9> */
.L_x_190:
[----:B------:R-:W-:-:S04]  /*35d0*/  UIADD3 UR4, UPT, UPT, UR4, 0x1, URZ ;  /* 0x0000000104047890 */ /* 0x000fc8000fffe0ff */
[----:B------:R-:W-:-:S04]  /*35e0*/  UISETP.NE.AND UP0, UPT, UR4, 0x14, UPT ;  /* 0x000000140400788c */ /* 0x000fc8000bf05270 */
[----:B------:R-:W-:Y:S02]  /*35f0*/  USEL UR5, URZ, 0x1, UP0 ;  /* 0x00000001ff057887 */ /* 0x000fe40008000000 */
[----:B------:R-:W-:-:S04]  /*3600*/  USEL UR4, UR4, URZ, UP0 ;  /* 0x000000ff04047287 */ /* 0x000fc80008000000 */
[----:B------:R-:W-:Y:S01]  /*3610*/  ULEA UR4, UR4, UR21, 0x3 ;  /* 0x0000001504047291 */ /* 0x000fe2000f8e18ff */
[----:B-1----:R-:W-:-:S04]  /*3620*/  LOP3.LUT R3, R2, UR5, RZ, 0x3c, !PT ;  /* 0x0000000502037c12 */ /* 0x002fc8000f8e3cff */
[----:B------:R-:W-:Y:S01]  /*3630*/  SHF.L.U32 R3, R3, 0x1f, RZ ;  /* 0x0000001f03037819 */ /* 0x000fe200000006ff */
[----:B------:R-:W-:-:S07]  /*3640*/  IMAD.U32 R0, RZ, RZ, UR4 ;  /* 0x00000004ff007e24 */ /* 0x000fce000f8e00ff */
.L_x_63:
[----:B-1----:R1:W2:Y:S02]  /*3650*/  SYNCS.PHASECHK.TRANS64.TRYWAIT P0, [R0+URZ], R3 ;  /* 0x00000003000075a7 */ /* 0x0022a400080011ff */
[----:B--2---:R-:W-:Y:S05]  /*3660*/  @!P0 NANOSLEEP.SYNCS 0x989680 ;  /* 0x009896800000895d */ /* 0x004fea0003900000 */
[----:B------:R-:W2:Y:S02]  /*3670*/  @!P0 SYNCS.PHASECHK.TRANS64 P0, [R0+URZ], R3 ;  /* 0x00000003000085a7 */ /* 0x000ea400080010ff */
[----:B--2---:R-:W-:Y:S05]  /*3680*/  @P0 EXIT ;  /* 0x000000000000094d */ /* 0x004fea0003800000 */
[----:B------:R-:W-:Y:S05]  /*3690*/  BRA `(.L_x_63) ;  /* 0xfffffffc00ec7947 */ /* 0x000fea000383ffff */
.L_x_23:
[----:B------:R-:W2:Y:S02]  /*36a0*/  S2UR UR4, SR_CgaCtaId ;  /* 0x00000000000479c3 */ /* 0x000ea40000008800 */
[----:B--2---:R-:W-:-:S04]  /*36b0*/  UISETP.NE.AND UP0, UPT, UR4, URZ, UPT ;  /* 0x000000ff0400728c */ /* 0x004fc8000bf05270 */
[----:B------:R-:W-:-:S09]  /*36c0*/  UISETP.NE.OR UP0, UPT, UR17, 0x1, UP0 ;  /* 0x000000011100788c */ /* 0x000fd20008705670 */
[----:B------:R-:W-:Y:S05]  /*36d0*/  BRA.U UP0, `(.L_x_64) ;  /* 0x00000005004c7547 */ /* 0x000fea000b800000 */
[----:B------:R-:W2:Y:S01]  /*36e0*/  S2UR UR5, SR_CgaCtaId ;  /* 0x00000000000579c3 */ /* 0x000ea20000008800 */
[----:B------:R-:W-:Y:S01]  /*36f0*/  UMOV UR4, 0x400 ;  /* 0x0000040000047882 */ /* 0x000fe20000000000 */
[----:B------:R-:W-:Y:S01]  /*3700*/  ISETP.GE.U32.AND P2, PT, R0, 0x8, PT ;  /* 0x000000080000780c */ /* 0x000fe20003f46070 */
[----:B------:R-:W-:Y:S01]  /*3710*/  IMAD.MOV.U32 R12, RZ, RZ, 0x1 ;  /* 0x00000001ff0c7424 */ /* 0x000fe200078e00ff */
[----:B------:R-:W-:Y:S02]  /*3720*/  CS2R R10, SRZ ;  /* 0x00000000000a7805 */ /* 0x000fe4000001ff00 */
[----:B------:R-:W-:Y:S01]  /*3730*/  CS2R R8, SRZ ;  /* 0x0000000000087805 */ /* 0x000fe2000001ff00 */
[----:B--2---:R-:W-:-:S03]  /*3740*/  ULEA UR6, UR5, UR4, 0x18 ;  /* 0x0000000405067291 */ /* 0x004fc6000f8ec0ff */
[----:B------:R-:W-:-:S09]  /*3750*/  UMOV UR5, URZ ;  /* 0x000000ff00057c82 */ /* 0x000fd20008000000 */
.L_x_68:
[----:B------:R-:W-:Y:S02]  /*3760*/  LEA R2, R8, UR6, 0x3 ;  /* 0x0000000608027c11 */ /* 0x000fe4000f8e18ff */
[----:B------:R-:W-:-:S03]  /*3770*/  SHF.L.U32 R5, R9, 0x1f, RZ ;  /* 0x0000001f09057819 */ /* 0x000fc600000006ff */
[----:B------:R-:W-:Y:S01]  /*3780*/  VIADD R4, R2, 0x200 ;  /* 0x0000020002047836 */ /* 0x000fe20000000000 */
[----:B------:R-:W2:Y:S02]  /*3790*/  SYNCS.PHASECHK.TRANS64.TRYWAIT P0, [R2+URZ+0x1f0], R5 ;  /* 0x0001f005020075a7 */ /* 0x000ea400080011ff */
[----:B--2---:R-:W-:Y:S05]  /*37a0*/  @!P0 BRA `(.L_x_65) ;  /* 0x0000007000f88947 */ /* 0x004fea0003800000 */
.L_x_191:
[----:B------:R-:W-:Y:S01]  /*37b0*/  ULEA UR4, UR5, UR6, 0x3 ;  /* 0x0000000605047291 */ /* 0x000fe2000f8e18ff */
[----:B------:R-:W-:Y:S02]  /*37c0*/  PRMT R4, RZ, 0x654, R4 ;  /* 0x00000654ff047816 */ /* 0x000fe40000000004 */
[----:B--2---:R-:W-:Y:S01]  /*37d0*/  SHF.L.U32 R5, R12, 0x1f, RZ ;  /* 0x0000001f0c057819 */ /* 0x004fe200000006ff */
[----:B------:R-:W-:Y:S01]  /*37e0*/  UIADD3 UR7, UPT, UPT, UR4, 0x190, URZ ;  /* 0x0000019004077890 */ /* 0x000fe2000fffe0ff */
[----:B------:R2:W-:Y:S05]  /*37f0*/  SYNCS.ARRIVE.TRANS64.RED.A1T0 RZ, [R4+URZ], RZ ;  /* 0x000000ff04ff79a7 */ /* 0x0005ea00081004ff */
[----:B------:R-:W-:Y:S01]  /*3800*/  IMAD.U32 R7, RZ, RZ, UR7 ;  /* 0x00000007ff077e24 */ /* 0x000fe2000f8e00ff */
[----:B------:R-:W3:Y:S04]  /*3810*/  SYNCS.PHASECHK.TRANS64.TRYWAIT P0, [UR4+0x1a0], R5 ;  /* 0x0001a005ff0075a7 */ /* 0x000ee80008001104 */
[----:B------:R-:W-:Y:S01]  /*3820*/  PRMT R6, R0, 0x654, R7 ;  /* 0x0000065400067816 */ /* 0x000fe20000000007 */
[----:B--2---:R-:W-:Y:S01]  /*3830*/  @!P2 IMAD.MOV.U32 R4, RZ, RZ, 0x10 ;  /* 0x00000010ff04a424 */ /* 0x004fe200078e00ff */
[----:B---3--:R-:W-:Y:S06]  /*3840*/  @!P0 BRA `(.L_x_66) ;  /* 0x0000007000e48947 */ /* 0x008fec0003800000 */
.L_x_193:
[----:B------:R-:W-:Y:S01]  /*3850*/  ULEA UR8, UR5, UR6, 0x4 ;  /* 0x0000000605087291 */ /* 0x000fe2000f8e20ff */
[----:B------:R-:W-:Y:S01]  /*3860*/  SEL R3, R6, R3, !P2 ;  /* 0x0000000306037207 */ /* 0x000fe20005000000 */
[----:B------:R-:W-:Y:S01]  /*3870*/  UIADD3 UR9, UPT, UPT, UR4, 0x190, URZ ;  /* 0x0000019004097890 */ /* 0x000fe2000fffe0ff */
[----:B--2---:R-:W-:Y:S01]  /*3880*/  LEA R2, R11, UR6, 0x3 ;  /* 0x000000060b027c11 */ /* 0x004fe2000f8e18ff */
[----:B------:R-:W-:Y:S01]  /*3890*/  UIADD3 UR8, UPT, UPT, UR8, 0x220, URZ ;  /* 0x0000022008087890 */ /* 0x000fe2000fffe0ff */
[----:B------:R-:W-:Y:S01]  /*38a0*/  SHF.L.U32 R5, R10, 0x1f, RZ ;  /* 0x0000001f0a057819 */ /* 0x000fe200000006ff */
[----:B------:R2:W-:Y:S01]  /*38b0*/  @!P2 SYNCS.ARRIVE.TRANS64.RED RZ, [R3+URZ], R4 ;  /* 0x0000000403ffa9a7 */ /* 0x0005e200080004ff */
[----:B------:R-:W-:Y:S01]  /*38c0*/  UIADD3 UR4, UPT, UPT, UR5, 0x1, URZ ;  /* 0x0000000105047890 */ /* 0x000fe2000fffe0ff */
[----:B------:R-:W-:-:S03]  /*38d0*/  VIADD R8, R8, 0x1 ;  /* 0x0000000108087836 */ /* 0x000fc60000000000 */
[----:B------:R-:W-:Y:S02]  /*38e0*/  UISETP.NE.AND UP0, UPT, UR4, 0x2, UPT ;  /* 0x000000020400788c */ /* 0x000fe4000bf05270 */
[----:B------:R-:W-:Y:S06]  /*38f0*/  UGETNEXTWORKID.BROADCAST [UR8], [UR9] ;  /* 0x00000000080073ca */ /* 0x000fec0008000100 */
[----:B------:R-:W-:Y:S01]  /*3900*/  USEL UR7, URZ, 0x1, UP0 ;  /* 0x00000001ff077887 */ /* 0x000fe20008000000 */
[----:B------:R-:W-:Y:S01]  /*3910*/  ISETP.NE.AND P0, PT, R8, 0x2, PT ;  /* 0x000000020800780c */ /* 0x000fe20003f05270 */
[----:B------:R-:W-:Y:S01]  /*3920*/  USEL UR5, UR4, URZ, UP0 ;  /* 0x000000ff04057287 */ /* 0x000fe20008000000 */
[----:B------:R-:W3:Y:S03]  /*3930*/  SYNCS.PHASECHK.TRANS64.TRYWAIT P1, [R2+URZ+0x190], R5 ;  /* 0x00019005020075a7 */ /* 0x000ee600080211ff */
[----:B------:R-:W-:Y:S01]  /*3940*/  LOP3.LUT R12, R12, UR7, RZ, 0x3c, !PT ;  /* 0x000000070c0c7c12 */ /* 0x000fe2000f8e3cff */
[----:B--23--:R-:W-:Y:S07]  /*3950*/  @!P1 BRA `(.L_x_67) ;  /* 0x0000007000b89947 */ /* 0x00cfee0003800000 */
.L_x_194:
[C---:B------:R-:W-:Y:S01]  /*3960*/  LEA R4, R11.reuse, UR6, 0x4 ;  /* 0x000000060b047c11 */ /* 0x040fe2000f8e20ff */
[----:B--2---:R-:W-:Y:S01]  /*3970*/  VIADD R2, R2, 0x1a0 ;  /* 0x000001a002027836 */ /* 0x004fe20000000000 */
[----:B------:R-:W-:Y:S01]  /*3980*/  SEL R8, R8, RZ, P0 ;  /* 0x000000ff08087207 */ /* 0x000fe20000000000 */
[----:B------:R-:W-:-:S03]  /*3990*/  VIADD R11, R11, 0x1 ;  /* 0x000000010b0b7836 */ /* 0x000fc60000000000 */
[----:B------:R-:W2:Y:S01]  /*39a0*/  LDS.128 R4, [R4+0x220] ;  /* 0x0002200004047984 */ /* 0x000ea20000000c00 */
[----:B------:R-:W-:Y:S02]  /*39b0*/  PRMT R2, RZ, 0x654, R2 ;  /* 0x00000654ff027816 */ /* 0x000fe40000000002 */
[C---:B------:R-:W-:Y:S01]  /*39c0*/  ISETP.NE.AND P1, PT, R11.reuse, 0x2, PT ;  /* 0x000000020b00780c */ /* 0x040fe20003f25270 */
[----:B------:R-:W-:Y:S01]  /*39d0*/  @!PT LDS RZ, [RZ] ;  /* 0x00000000fffff984 */ /* 0x000fe20000000800 */
[----:B------:R-:W-:Y:S01]  /*39e0*/  @!PT LDS RZ, [RZ] ;  /* 0x00000000fffff984 */ /* 0x000fe20000000800 */
[----:B------:R-:W-:Y:S01]  /*39f0*/  @!PT LDS RZ, [RZ] ;  /* 0x00000000fffff984 */ /* 0x000fe20000000800 */
[----:B------:R-:W-:Y:S01]  /*3a00*/  @!PT LDS RZ, [RZ] ;  /* 0x00000000fffff984 */ /* 0x000fe20000000800 */
[----:B------:R3:W-:Y:S06]  /*3a10*/  MEMBAR.ALL.CTA ;  /* 0x0000000000007992 */ /* 0x0007ec0000008000 */
[----:B---3--:R-:W3:Y:S01]  /*3a20*/  FENCE.VIEW.ASYNC.S ;  /* 0x00000000000073c6 */ /* 0x008ee20000000000 */
[----:B------:R-:W-:Y:S01]  /*3a30*/  SEL R11, R11, RZ, P1 ;  /* 0x000000ff0b0b7207 */ /* 0x000fe20000800000 */
[----:B---3--:R3:W-:Y:S01]  /*3a40*/  SYNCS.ARRIVE.TRANS64.RED.A1T0 RZ, [R2+URZ], RZ ;  /* 0x000000ff02ff79a7 */ /* 0x0087e200081004ff */
[----:B--2---:R-:W-:-:S02]  /*3a50*/  LOP3.LUT P3, RZ, R6, 0x1, RZ, 0xc0, !PT ;  /* 0x0000000106ff7812 */ /* 0x004fc4000786c0ff */
[----:B------:R-:W-:-:S04]  /*3a60*/  SEL R5, RZ, 0x1, P1 ;  /* 0x00000001ff057807 */ /* 0x000fc80000800000 */
[----:B------:R-:W-:Y:S02]  /*3a70*/  LOP3.LUT R10, R10, R5, RZ, 0x3c, !PT ;  /* 0x000000050a0a7212 */ /* 0x000fe400078e3cff */
[----:B---3--:R-:W-:-:S04]  /*3a80*/  SEL R2, RZ, 0x1, P0 ;  /* 0x00000001ff027807 */ /* 0x008fc80000000000 */
[----:B------:R-:W-:Y:S01]  /*3a90*/  LOP3.LUT R9, R9, R2, RZ, 0x3c, !PT ;  /* 0x0000000209097212 */ /* 0x000fe200078e3cff */
[----:B------:R-:W-:Y:S06]  /*3aa0*/  @P3 BRA `(.L_x_68) ;  /* 0xfffffffc002c3947 */ /* 0x000fec000383ffff */
[----:B------:R-:W-:Y:S01]  /*3ab0*/  ULEA UR4, UR5, UR6, 0x3 ;  /* 0x0000000605047291 */ /* 0x000fe2000f8e18ff */
[----:B------:R-:W-:-:S08]  /*3ac0*/  SHF.L.U32 R3, R12, 0x1f, RZ ;  /* 0x0000001f0c037819 */ /* 0x000fd000000006ff */
[----:B------:R-:W2:Y:S02]  /*3ad0*/  SYNCS.PHASECHK.TRANS64 P0, [UR4+0x1a0], R3 ;  /* 0x0001a003ff0075a7 */ /* 0x000ea40008001004 */
[----:B--2---:R-:W-:Y:S05]  /*3ae0*/  @P0 BRA `(.L_x_69) ;  /* 0x0000000000080947 */ /* 0x004fea0003800000 */
[----:B------:R-:W2:Y:S02]  /*3af0*/  SYNCS.PHASECHK.TRANS64.TRYWAIT P0, [UR4+0x1a0], R3 ;  /* 0x0001a003ff0075a7 */ /* 0x000ea40008001104 */
[----:B--2---:R-:W-:Y:S05]  /*3b00*/  @!P0 BRA `(.L_x_70) ;  /* 0x0000007000608947 */ /* 0x004fea0003800000 */
.L_x_69:
[----:B------:R-:W-:-:S04]  /*3b10*/  UIADD3 UR7, UPT, UPT, UR5, 0x1, URZ ;  /* 0x0000000105077890 */ /* 0x000fc8000fffe0ff */
[----:B------:R-:W-:-:S04]  /*3b20*/  UISETP.NE.AND UP0, UPT, UR7, 0x2, UPT ;  /* 0x000000020700788c */ /* 0x000fc8000bf05270 */
[----:B------:R-:W-:Y:S02]  /*3b30*/  USEL UR8, URZ, 0x1, UP0 ;  /* 0x00000001ff087887 */ /* 0x000fe40008000000 */
[----:B------:R-:W-:-:S04]  /*3b40*/  USEL UR7, UR7, URZ, UP0 ;  /* 0x000000ff07077287 */ /* 0x000fc80008000000 */
[----:B------:R-:W-:Y:S01]  /*3b50*/  ULEA UR7, UR7, UR6, 0x3 ;  /* 0x0000000607077291 */ /* 0x000fe2000f8e18ff */
[----:B--2---:R-:W-:-:S04]  /*3b60*/  LOP3.LUT R3, R12, UR8, RZ, 0x3c, !PT ;  /* 0x000000080c037c12 */ /* 0x004fc8000f8e3cff */
[----:B------:R-:W-:-:S04]  /*3b70*/  SHF.L.U32 R0, R3, 0x1f, RZ ;  /* 0x0000001f03007819 */ /* 0x000fc800000006ff */
[----:B------:R-:W2:Y:S02]  /*3b80*/  SYNCS.PHASECHK.TRANS64 P0, [UR7+0x1a0], R0 ;  /* 0x0001a000ff0075a7 */ /* 0x000ea40008001007 */
[----:B-12---:R-:W-:Y:S05]  /*3b90*/  @P0 EXIT ;  /* 0x000000000000094d */ /* 0x006fea0003800000 */
[----:B------:R-:W-:Y:S02]  /*3ba0*/  SHF.L.U32 R3, R3, 0x1f, RZ ;  /* 0x0000001f03037819 */ /* 0x000fe400000006ff */
[----:B------:R-:W-:-:S07]  /*3bb0*/  MOV R0, UR7 ;  /* 0x0000000700007c02 */ /* 0x000fce0008000f00 */
.L_x_71:
[----:B-1----:R1:W2:Y:S02]  /*3bc0*/  SYNCS.PHASECHK.TRANS64.TRYWAIT P0, [R0+URZ+0x1a0], R3 ;  /* 0x0001a003000075a7 */ /* 0x0022a400080011ff */
[----:B--2---:R-:W-:Y:S05]  /*3bd0*/  @!P0 NANOSLEEP.SYNCS 0x989680 ;  /* 0x009896800000895d */ /* 0x004fea0003900000 */
[----:B------:R-:W2:Y:S02]  /*3be0*/  @!P0 SYNCS.PHASECHK.TRANS64 P0, [R0+URZ+0x1a0], R3 ;  /* 0x0001a003000085a7 */ /* 0x000ea400080010ff */
[----:B--2---:R-:W-:Y:S05]  /*3bf0*/  @P0 EXIT ;  /* 0x000000000000094d */ /* 0x004fea0003800000 */
[----:B------:R-:W-:Y:S05]  /*3c00*/  BRA `(.L_x_71) ;  /* 0xfffffffc00ec7947 */ /* 0x000fea000383ffff */
.L_x_64:
[----:B------:R-:W-:Y:S05]  /*3c10*/  BRA.U UP4, `(.L_x_72) ;  /* 0x0000000d04847547 */ /* 0x000fea000b800000 */
[----:B------:R-:W2:Y:S01]  /*3c20*/  S2UR UR7, SR_CgaCtaId ;  /* 0x00000000000779c3 */ /* 0x000ea20000008800 */
[----:B------:R-:W-:Y:S01]  /*3c30*/  UMOV UR4, 0x40 ;  /* 0x0000004000047882 */ /* 0x000fe20000000000 */
[----:B------:R-:W-:Y:S01]  /*3c40*/  NOP ;  /* 0x0000000000007918 */ /* 0x000fe20000000000 */
[----:B------:R-:W-:Y:S01]  /*3c50*/  UMOV UR6, 0x400 ;  /* 0x0000040000067882 */ /* 0x000fe20000000000 */
[----:B--2---:R-:W-:Y:S02]  /*3c60*/  ULEA UR5, UR7, UR4, 0x18 ;  /* 0x0000000407057291 */ /* 0x004fe4000f8ec0ff */
[----:B------:R-:W-:-:S07]  /*3c70*/  ULEA UR6, UR7, UR6, 0x18 ;  /* 0x0000000607067291 */ /* 0x000fce000f8ec0ff */
[----:B------:R-:W2:Y:S02]  /*3c80*/  LDS.U8 R0, [UR5+0x1c] ;  /* 0x00001c05ff007984 */ /* 0x000ea40008000000 */
[----:B--2---:R-:W-:-:S13]  /*3c90*/  ISETP.NE.AND P0, PT, R0, RZ, PT ;  /* 0x000000ff0000720c */ /* 0x004fda0003f05270 */
[----:B------:R-:W-:Y:S05]  /*3ca0*/  @P0 BRA `(.L_x_73) ;  /* 0x0000000000580947 */ /* 0x000fea0003800000 */
[----:B------:R-:W-:-:S13]  /*3cb0*/  ELECT P0, URZ, PT ;  /* 0x0000000000ff782f */ /* 0x000fda0003800000 */
[----:B------:R-:W-:Y:S05]  /*3cc0*/  @!P0 BRA `(.L_x_74) ;  /* 0x0000000000608947 */ /* 0x000fea0003800000 */
[----:B------:R-:W-:Y:S01]  /*3cd0*/  UMOV UR4, 0x10 ;  /* 0x0000001000047882 */ /* 0x000fe20000000000 */
[----:B------:R-:W-:Y:S01]  /*3ce0*/  HFMA2 R0, -RZ, RZ, 0, 5.9604644775390625e-08 ;  /* 0x00000001ff007431 */ /* 0x000fe200000001ff */
[----:B------:R-:W-:-:S03]  /*3cf0*/  MOV R3, 0xffff ;  /* 0x0000ffff00037802 */ /* 0x000fc60000000f00 */
[----:B------:R-:W-:Y:S04]  /*3d00*/  DEPBAR.LE SB2, 0x36 ;  /* 0x0000ad800000791a */ /* 0x000fe80000000000 */
[----:B------:R-:W2:Y:S02]  /*3d10*/  UTCATOMSWS.FIND_AND_SET.ALIGN UP0, UR4, UR4 ;  /* 0x00000004000475e3 */ /* 0x000ea40008000800 */
[----:B--2---:R-:W-:Y:S01]  /*3d20*/  MOV R4, UR4 ;  /* 0x0000000400047c02 */ /* 0x004fe20008000f00 */
[----:B------:R-:W-:Y:S06]  /*3d30*/  BRA.U UP0, `(.L_x_75) ;  /* 0x0000000100187547 */ /* 0x000fec000b800000 */
.L_x_76:
[----:B------:R-:W-:Y:S05]  /*3d40*/  NANOSLEEP 0x64 ;  /* 0x000000640000795d */ /* 0x000fea0003800000 */
[----:B------:R-:W-:-:S05]  /*3d50*/  UMOV UR4, 0x10 ;  /* 0x0000001000047882 */ /* 0x000fca0000000000 */
[----:B------:R-:W-:Y:S04]  /*3d60*/  DEPBAR.LE SB2, 0x36 ;  /* 0x0000ad800000791a */ /* 0x000fe80000000000 */
[----:B------:R-:W2:Y:S02]  /*3d70*/  UTCATOMSWS.FIND_AND_SET.ALIGN UP0, UR4, UR4 ;  /* 0x00000004000475e3 */ /* 0x000ea40008000800 */
[----:B--2---:R-:W-:Y:S01]  /*3d80*/  MOV R4, UR4 ;  /* 0x0000000400047c02 */ /* 0x004fe20008000f00 */
[----:B------:R-:W-:Y:S05]  /*3d90*/  BRA.U !UP0, `(.L_x_76) ;  /* 0xfffffffd08e87547 */ /* 0x000fea000b83ffff */
.L_x_75:
[-C--:B------:R-:W-:Y:S02]  /*3da0*/  SHF.L.U32 R3, R3, R4.reuse, RZ ;  /* 0x0000000403037219 */ /* 0x080fe400000006ff */
[----:B------:R-:W-:Y:S01]  /*3db0*/  SHF.L.U32 R0, R0, R4, RZ ;  /* 0x0000000400007219 */ /* 0x000fe200000006ff */
[----:B------:R-:W-:Y:S02]  /*3dc0*/  IMAD.SHL.U32 R4, R4, 0x20, RZ ;  /* 0x0000002004047824 */ /* 0x000fe400078e00ff */
[----:B------:R2:W-:Y:S04]  /*3dd0*/  ATOMS.OR RZ, [UR5+0x14], R3 ;  /* 0x00001403ffff798c */ /* 0x0005e8000b000005 */
[----:B------:R2:W-:Y:S04]  /*3de0*/  ATOMS.OR RZ, [UR5+0x18], R0 ;  /* 0x00001800ffff798c */ /* 0x0005e8000b000005 */
[----:B------:R2:W-:Y:S01]  /*3df0*/  STS [UR6+0x240], R4 ;  /* 0x00024004ff007988 */ /* 0x0005e20008000806 */
[----:B------:R-:W-:Y:S05]  /*3e00*/  BRA `(.L_x_74) ;  /* 0x0000000000107947 */ /* 0x000fea0003800000 */
.L_x_73:
[----:B------:R-:W-:Y:S02]  /*3e10*/  MOV R0, 0xffffffff ;  /* 0xffffffff00007802 */ /* 0x000fe40000000f00 */
[----:B------:R-:W-:-:S03]  /*3e20*/  MOV R4, 0x3e50 ;  /* 0x00003e5000047802 */ /* 0x000fc60000000f00 */
[----:B------:R2:W-:Y:S04]  /*3e30*/  STS [UR6+0x240], R0 ;  /* 0x00024000ff007988 */ /* 0x0005e80008000806 */
[----:B-12--5:R-:W-:Y:S05]  /*3e40*/  CALL.REL.NOINC `($__internal_1_$__cuda_sm10x_tcgen05_guardrail_trap_phase_invalid_during_alloc) ;  /* 0x0000007400a47944 */ /* 0x026fea0003c00000 */
.L_x_74:
[----:B------:R-:W-:Y:S05]  /*3e50*/  WARPSYNC.ALL ;  /* 0x0000000000007948 */ /* 0x000fea0003800000 */
[----:B------:R-:W3:Y:S01]  /*3e60*/  S2UR UR4, SR_CgaCtaId ;  /* 0x00000000000479c3 */ /* 0x000ee20000008800 */
[----:B------:R-:W-:Y:S01]  /*3e70*/  UMOV UR13, 0x400 ;  /* 0x00000400000d7882 */ /* 0x000fe20000000000 */
[----:B------:R-:W-:-:S06]  /*3e80*/  NOP ;  /* 0x0000000000007918 */ /* 0x000fcc0000000000 */
[----:B------:R-:W-:Y:S06]  /*3e90*/  BAR.ARV 0x6, 0xa0 ;  /* 0x0182800000007b1d */ /* 0x000fec0000002000 */
[----:B------:R-:W4:Y:S01]  /*3ea0*/  LDCU UR5, c[0x0][0x38c] ;  /* 0x00007180ff0577ac */ /* 0x000f220008000800 */
[----:B------:R-:W-:Y:S01]  /*3eb0*/  LOP3.LUT R2, R2, 0xffff, RZ, 0xc0, !PT ;  /* 0x0000ffff02027812 */ /* 0x000fe200078ec0ff */
[----:B------:R-:W-:Y:S01]  /*3ec0*/  IMAD.MOV.U32 R11, RZ, RZ, 0x1 ;  /* 0x00000001ff0b7424 */ /* 0x000fe200078e00ff */
[----:B------:R-:W-:Y:S01]  /*3ed0*/  CS2R R8, SRZ ;  /* 0x0000000000087805 */ /* 0x000fe2000001ff00 */
[----:B------:R-:W1:Y:S01]  /*3ee0*/  LDCU UR8, c[0x0][0x38c] ;  /* 0x00007180ff0877ac */ /* 0x000e620008000800 */
[----:B------:R-:W-:Y:S01]  /*3ef0*/  R2UR UR15, R2 ;  /* 0x00000000020f72ca */ /* 0x000fe200000e0000 */
[----:B------:R-:W-:Y:S01]  /*3f00*/  IMAD.MOV.U32 R10, RZ, RZ, RZ ;  /* 0x000000ffff0a7224 */ /* 0x000fe200078e00ff */
[----:B------:R-:W-:Y:S01]  /*3f10*/  UMOV UR18, URZ ;  /* 0x000000ff00127c82 */ /* 0x000fe20008000000 */
[----:B------:R-:W-:Y:S01]  /*3f20*/  UMOV UR10, URZ ;  /* 0x000000ff000a7c82 */ /* 0x000fe20008000000 */
[----:B---3--:R-:W-:Y:S01]  /*3f30*/  ULEA UR13, UR4, UR13, 0x18 ;  /* 0x0000000d040d7291 */ /* 0x008fe2000f8ec0ff */
[----:B------:R-:W-:Y:S01]  /*3f40*/  UMOV UR20, 0x0 ;  /* 0x0000000000147882 */ /* 0x000fe20000000000 */
[----:B------:R-:W-:-:S02]  /*3f50*/  UMOV UR21, 0x4400010 ;  /* 0x0440001000157882 */ /* 0x000fc40000000000 */
[----:B------:R-:W-:Y:S02]  /*3f60*/  UIADD3 UR6, UPT, UPT, UR13, 0x6600, URZ ;  /* 0x000066000d067890 */ /* 0x000fe4000fffe0ff */
[----:B------:R-:W-:Y:S02]  /*3f70*/  UIADD3 UR7, UPT, UPT, UR13, 0x10600, URZ ;  /* 0x000106000d077890 */ /* 0x000fe4000fffe0ff */
[----:B----4-:R-:W-:Y:S01]  /*3f80*/  UIADD3 UR5, UPT, UPT, UR5, 0x1f, URZ ;  /* 0x0000001f05057890 */ /* 0x010fe2000fffe0ff */
[----:B--2---:R-:W2:Y:S01]  /*3f90*/  LDS R0, [UR13+0x240] ;  /* 0x0002400dff007984 */ /* 0x004ea20008000800 */
[----:B------:R-:W-:Y:S02]  /*3fa0*/  USHF.R.U32.HI UR6, URZ, 0x4, UR6 ;  /* 0x00000004ff067899 */ /* 0x000fe40008011606 */
[----:B------:R-:W-:Y:S02]  /*3fb0*/  USHF.R.S32.HI UR4, URZ, 0x1f, UR5 ;  /* 0x0000001fff047899 */ /* 0x000fe40008011405 */
[----:B------:R-:W-:-:S02]  /*3fc0*/  ULOP3.LUT UR6, UR6, 0x3fff, URZ, 0xc0, !UPT ;  /* 0x00003fff06067892 */ /* 0x000fc4000f8ec0ff */
[----:B------:R-:W-:Y:S02]  /*3fd0*/  ULEA.HI UR4, UR4, UR5, URZ, 0x5 ;  /* 0x0000000504047291 */ /* 0x000fe4000f8f28ff */
[----:B------:R-:W-:Y:S02]  /*3fe0*/  USHF.R.U32.HI UR5, URZ, 0x4, UR7 ;  /* 0x00000004ff057899 */ /* 0x000fe40008011607 */
[----:B------:R-:W-:Y:S02]  /*3ff0*/  USHF.R.S32.HI UR22, URZ, 0x5, UR4 ;  /* 0x00000005ff167899 */ /* 0x000fe40008011404 */
[----:B------:R-:W-:Y:S02]  /*4000*/  ULOP3.LUT UR5, UR5, 0x3fff, URZ, 0xc0, !UPT ;  /* 0x00003fff05057892 */ /* 0x000fe4000f8ec0ff */
[----:B------:R-:W-:Y:S02]  /*4010*/  UISETP.LT.AND UP0, UPT, UR22, 0x1, UPT ;  /* 0x000000011600788c */ /* 0x000fe4000bf01270 */
[----:B------:R-:W-:-:S02]  /*4020*/  ULOP3.LUT UR16, UR6, 0x10000, URZ, 0xfc, !UPT ;  /* 0x0001000006107892 */ /* 0x000fc4000f8efcff */
[----:B------:R-:W-:Y:S02]  /*4030*/  USEL UR23, UR22, 0x1, !UP0 ;  /* 0x0000000116177887 */ /* 0x000fe4000c000000 */
[----:B------:R-:W-:Y:S02]  /*4040*/  ULOP3.LUT UR17, UR5, 0x10000, URZ, 0xfc, !UPT ;  /* 0x0001000005117892 */ /* 0x000fe4000f8efcff */
[----:B------:R-:W-:Y:S02]  /*4050*/  UIADD3 UR23, UPT, UPT, -UR23, URZ, URZ ;  /* 0x000000ff17177290 */ /* 0x000fe4000fffe1ff */
[----:B-1----:R-:W-:Y:S01]  /*4060*/  UISETP.GE.AND UP4, UPT, UR8, 0x1, UPT ;  /* 0x000000010800788c */ /* 0x002fe2000bf86270 */
[----:B--2---:R-:W-:-:S15]  /*4070*/  R2UR UR24, R0 ;  /* 0x00000000001872ca */ /* 0x004fde00000e0000 */
.L_x_83:
[----:B------:R-:W-:Y:S02]  /*4080*/  LEA R0, R10, UR13, 0x3 ;  /* 0x0000000d0a007c11 */ /* 0x000fe4000f8e18ff */
[----:B------:R-:W-:Y:S02]  /*4090*/  SHF.L.U32 R5, R9, 0x1f, RZ ;  /* 0x0000001f09057819 */ /* 0x000fe400000006ff */
[----:B------:R-:W-:Y:S01]  /*40a0*/  PLOP3.LUT P0, PT, PT, PT, UP4, 0x80, 0x8 ;  /* 0x000000000008781c */ /* 0x000fe20003f0f048 */
[----:B------:R-:W-:Y:S01]  /*40b0*/  VIADD R3, R0, 0x1a0 ;  /* 0x000001a000037836 */ /* 0x000fe20000000000 */
[----:B-1----:R-:W1:Y:S02]  /*40c0*/  SYNCS.PHASECHK.TRANS64.TRYWAIT P1, [R0+URZ+0x190], R5 ;  /* 0x00019005000075a7 */ /* 0x002e6400080211ff */
[----:B-1-3--:R-:W-:Y:S09]  /*40d0*/  @!P1 BRA `(.L_x_77) ;  /* 0x0000006c00049947 */ /* 0x00aff20003800000 */
.L_x_196:
[----:B------:R-:W-:Y:S01]  /*40e0*/  LEA R4, R10, UR13, 0x4 ;  /* 0x0000000d0a047c11 */ /* 0x000fe2000f8e20ff */
[----:B------:R-:W-:Y:S01]  /*40f0*/  @UP4 ULEA UR4, UR10, UR13, 0x3 ;  /* 0x0000000d0a044291 */ /* 0x000fe2000f8e18ff */
[----:B------:R-:W-:Y:S01]  /*4100*/  PLOP3.LUT P2, PT, PT, PT, PT, 0x80, 0x8 ;  /* 0x000000000008781c */ /* 0x000fe20003f4f070 */
[----:B------:R-:W-:Y:S01]  /*4110*/  ULEA UR19, UR18, UR13, 0x3 ;  /* 0x0000000d12137291 */ /* 0x000fe2000f8e18ff */
[----:B------:R-:W-:Y:S02]  /*4120*/  PRMT R3, RZ, 0x654, R3 ;  /* 0x00000654ff037816 */ /* 0x000fe40000000003 */
[----:B-1----:R-:W1:Y:S01]  /*4130*/  LDS.128 R4, [R4+0x220] ;  /* 0x0002200004047984 */ /* 0x002e620000000c00 */
[----:B------:R-:W-:Y:S02]  /*4140*/  @P0 SHF.L.U32 R2, R8, 0x1f, RZ ;  /* 0x0000001f08020819 */ /* 0x000fe400000006ff */
[----:B------:R-:W-:Y:S01]  /*4150*/  SHF.L.U32 R0, R11, 0x1f, RZ ;  /* 0x0000001f0b007819 */ /* 0x000fe200000006ff */
[----:B------:R-:W-:Y:S01]  /*4160*/  @!PT LDS RZ, [RZ] ;  /* 0x00000000fffff984 */ /* 0x000fe20000000800 */
[----:B------:R-:W-:Y:S01]  /*4170*/  @!PT LDS RZ, [RZ] ;  /* 0x00000000fffff984 */ /* 0x000fe20000000800 */
[----:B------:R-:W-:Y:S01]  /*4180*/  @!PT LDS RZ, [RZ] ;  /* 0x00000000fffff984 */ /* 0x000fe20000000800 */
[----:B------:R-:W-:Y:S01]  /*4190*/  @!PT LDS RZ, [RZ] ;  /* 0x00000000fffff984 */ /* 0x000fe20000000800 */
[----:B------:R2:W-:Y:S06]  /*41a0*/  MEMBAR.ALL.CTA ;  /* 0x0000000000007992 */ /* 0x0005ec0000008000 */
[----:B--2---:R-:W2:Y:S02]  /*41b0*/  FENCE.VIEW.ASYNC.S ;  /* 0x00000000000073c6 */ /* 0x004ea40000000000 */
[----:B--2---:R2:W-:Y:S01]  /*41c0*/  SYNCS.ARRIVE.TRANS64.RED.A1T0 RZ, [R3+URZ], RZ ;  /* 0x000000ff03ff79a7 */ /* 0x0045e200081004ff */
[----:B------:R2:W3:Y:S01]  /*41d0*/  @P0 SYNCS.PHASECHK.TRANS64.TRYWAIT P2, [UR4], R2 ;  /* 0x00000002ff0005a7 */ /* 0x0004e20008041104 */
[----:B-1----:R-:W-:Y:S01]  /*41e0*/  LOP3.LUT P1, RZ, R6, 0x1, RZ, 0xc0, !PT ;  /* 0x0000000106ff7812 */ /* 0x002fe2000782c0ff */
[----:B------:R-:W1:Y:S02]  /*41f0*/  SYNCS.PHASECHK.TRANS64.TRYWAIT P0, [UR19+0x1d0], R0 ;  /* 0x0001d000ff0075a7 */ /* 0x000e640008001113 */
[----:B-123--:R-:W-:Y:S10]  /*4200*/  @!P0 BRA `(.L_x_78) ;  /* 0x0000006800cc8947 */ /* 0x00eff40003800000 */
.L_x_198:
[----:B------:R-:W-:Y:S01]  /*4210*/  IADD3 R10, PT, PT, R10, 0x1, RZ ;  /* 0x000000010a0a7810 */ /* 0x000fe20007ffe0ff */
[----:B------:R-:W-:Y:S06]  /*4220*/  BRA.U !UP4, `(.L_x_79) ;  /* 0x000000010ca07547 */ /* 0x000fec000b800000 */
[----:B------:R-:W-:Y:S02]  /*4230*/  ULEA.HI UR4, UR18, UR18, URZ, 0x1 ;  /* 0x0000001212047291 */ /* 0x000fe4000f8f08ff */
[----:B------:R-:W-:Y:S02]  /*4240*/  UPLOP3.LUT UP2, UPT, UPT, UPT, UPT, 0x40, 0x4 ;  /* 0x000000000004789c */ /* 0x000fe40003f4e870 */
[----:B------:R-:W-:Y:S02]  /*4250*/  USHF.L.U32 UR5, UR4, 0x7, URZ ;  /* 0x0000000704057899 */ /* 0x000fe400080006ff */
[----:B------:R-:W-:Y:S02]  /*4260*/  ULOP3.LUT UR14, UR4, 0xffe, URZ, 0xc0, !UPT ;  /* 0x00000ffe040e7892 */ /* 0x000fe4000f8ec0ff */
[----:B------:R-:W-:Y:S02]  /*4270*/  ULOP3.LUT UR4, UR5, 0xffffff00, URZ, 0xc0, !UPT ;  /* 0xffffff0005047892 */ /* 0x000fe4000f8ec0ff */
[----:B------:R-:W-:-:S02]  /*4280*/  UIADD3 UR14, UPT, UPT, -UR14, UR18, URZ ;  /* 0x000000120e0e7290 */ /* 0x000fc4000fffe1ff */
[----:B------:R-:W-:Y:S01]  /*4290*/  UIADD3 UR4, UPT, UPT, UR24, UR4, URZ ;  /* 0x0000000418047290 */ /* 0x000fe2000fffe0ff */
[----:B------:R-:W-:Y:S01]  /*42a0*/  UMOV UR12, UR23 ;  /* 0x00000017000c7c82 */ /* 0x000fe20008000000 */
[----:B------:R-:W-:Y:S02]  /*42b0*/  UMOV UR11, UR22 ;  /* 0x00000016000b7c82 */ /* 0x000fe40008000000 */
[----:B------:R-:W-:Y:S01]  /*42c0*/  ULEA UR14, UR14, UR4, 0x14 ;  /* 0x000000040e0e7291 */ /* 0x000fe2000f8ea0ff */
[----:B------:R-:W-:-:S11]  /*42d0*/  UMOV UR5, UR10 ;  /* 0x0000000a00057c82 */ /* 0x000fd60008000000 */
.L_x_82:
[----:B------:R-:W-:Y:S02]  /*42e0*/  UIADD3 UR12, UPT, UPT, UR12, 0x1, URZ ;  /* 0x000000010c0c7890 */ /* 0x000fe4000fffe0ff */
[----:B--2---:R-:W-:Y:S02]  /*42f0*/  ULEA UR6, UR5, UR13, 0x3 ;  /* 0x0000000d05067291 */ /* 0x004fe4000f8e18ff */
[----:B------:R-:W-:Y:S01]  /*4300*/  UISETP.NE.AND UP3, UPT, UR12, URZ, UPT ;  /* 0x000000ff0c00728c */ /* 0x000fe2000bf65270 */
[----:B---3--:R-:W-:Y:S10]  /*4310*/  @P2 BRA `(.L_x_80) ;  /* 0x00000000000c2947 */ /* 0x008ff40003800000 */
[----:B-1----:R-:W-:Y:S04]  /*4320*/  SHF.L.U32 R3, R8, 0x1f, RZ ;  /* 0x0000001f08037819 */ /* 0x002fe800000006ff */
[----:B------:R-:W1:Y:S02]  /*4330*/  SYNCS.PHASECHK.TRANS64.TRYWAIT P0, [UR6], R3 ;  /* 0x00000003ff0075a7 */ /* 0x000e640008001106 */
[----:B-1----:R-:W-:Y:S05]  /*4340*/  @!P0 BRA `(.L_x_81) ;  /* 0x0000006800948947 */ /* 0x002fea0003800000 */
.L_x_80:
[----:B------:R-:W-:Y:S01]  /*4350*/  UISETP.NE.AND UP0, UPT, UR11, 0x1, UPT ;  /* 0x000000010b00788c */ /* 0x000fe2000bf05270 */
[----:B------:R-:W-:Y:S01]  /*4360*/  PLOP3.LUT P2, PT, PT, PT, PT, 0x80, 0x8 ;  /* 0x000000000008781c */ /* 0x000fe20003f4f070 */
[----:B------:R-:W-:Y:S02]  /*4370*/  UIADD3 UR4, UPT, UPT, UR5, 0x1, URZ ;  /* 0x0000000105047890 */ /* 0x000fe4000fffe0ff */
[----:B------:R-:W-:Y:S02]  /*4380*/  ULEA UR8, UR5, UR17, 0x9 ;  /* 0x0000001105087291 */ /* 0x000fe4000f8e48ff */
[----:B------:R-:W-:Y:S01]  /*4390*/  UISETP.NE.AND UP1, UPT, UR4, 0x14, UPT ;  /* 0x000000140400788c */ /* 0x000fe2000bf25270 */
[----:B------:R-:W-:Y:S01]  /*43a0*/  PLOP3.LUT P0, PT, PT, PT, UP0, 0x80, 0x8 ;  /* 0x000000000008781c */ /* 0x000fe20003f0f008 */
[----:B------:R-:W-:Y:S02]  /*43b0*/  UIADD3 UR11, UPT, UPT, UR11, -0x1, URZ ;  /* 0xffffffff0b0b7890 */ /* 0x000fe4000fffe0ff */
[----:B------:R-:W-:Y:S02]  /*43c0*/  USEL UR7, URZ, 0x1, UP1 ;  /* 0x00000001ff077887 */ /* 0x000fe40008800000 */
[----:B------:R-:W-:Y:S01]  /*43d0*/  USEL UR10, UR4, URZ, UP1 ;  /* 0x000000ff040a7287 */ /* 0x000fe20008800000 */
[----:B------:R-:W-:Y:S03]  /*43e0*/  UMOV UR9, 0xc0004010 ;  /* 0xc000401000097882 */ /* 0x000fe60000000000 */
[----:B------:R-:W-:Y:S01]  /*43f0*/  @UP0 ULEA UR4, UR10, UR13, 0x3 ;  /* 0x0000000d0a040291 */ /* 0x000fe2000f8e18ff */
[----:B------:R-:W-:Y:S01]  /*4400*/  LOP3.LUT R8, R8, UR7, RZ, 0x3c, !PT ;  /* 0x0000000708087c12 */ /* 0x000fe2000f8e3cff */
[----:B------:R-:W-:Y:S03]  /*4410*/  UMOV UR7, 0xc0004010 ;  /* 0xc000401000077882 */ /* 0x000fe60000000000 */
[----:B-1----:R-:W-:Y:S04]  /*4420*/  @P0 SHF.L.U32 R0, R8, 0x1f, RZ ;  /* 0x0000001f08000819 */ /* 0x002fe800000006ff */
[----:B------:R2:W3:Y:S01]  /*4430*/  @P0 SYNCS.PHASECHK.TRANS64.TRYWAIT P2, [UR4], R0 ;  /* 0x00000000ff0005a7 */ /* 0x0004e20008041104 */
[----:B------:R-:W-:Y:S02]  /*4440*/  UIADD3 UR4, UPT, UPT, UR6, 0xa0, URZ ;  /* 0x000000a006047890 */ /* 0x000fe4000fffe0ff */
[----:B------:R-:W-:Y:S03]  /*4450*/  ULEA UR6, UR5, UR16, 0x7 ;  /* 0x0000001005067291 */ /* 0x000fe6000f8e38ff */
[----:B------:R-:W-:Y:S06]  /*4460*/  UMOV UR5, UR10 ;  /* 0x0000000a00057c82 */ /* 0x000fec0008000000 */
[----:B------:R2:W-:Y:S01]  /*4470*/  UTCQMMA gdesc[UR6], gdesc[UR8], tmem[UR14], tmem[UR20], idesc[UR21], UP2 ;  /* 0x00ff1408060075ea */ /* 0x0005e2000900030e */
[----:B------:R-:W-:Y:S01]  /*4480*/  UPLOP3.LUT UP2, UPT, UPT, UPT, UPT, 0x80, 0x8 ;  /* 0x000000000008789c */ /* 0x000fe20003f4f070 */
[----:B------:R2:W-:Y:S01]  /*4490*/  UTCBAR.MULTICAST [UR4], URZ, UR15 ;  /* 0x000000ff040073e9 */ /* 0x0005e2000800080f */
[----:B------:R-:W-:Y:S09]  /*44a0*/  BRA.U UP3, `(.L_x_82) ;  /* 0xfffffffd038c7547 */ /* 0x000ff2000b83ffff */
.L_x_79:
[----:B--2---:R-:W-:Y:S01]  /*44b0*/  UIADD3 UR4, UPT, UPT, UR18, 0x1, URZ ;  /* 0x0000000112047890 */ /* 0x004fe2000fffe0ff */
[C---:B------:R-:W-:Y:S01]  /*44c0*/  ISETP.NE.AND P0, PT, R10.reuse, 0x2, PT ;  /* 0x000000020a00780c */ /* 0x040fe20003f05270 */
[----:B------:R-:W-:Y:S02]  /*44d0*/  UIADD3 UR5, UPT, UPT, UR19, 0x1b0, URZ ;  /* 0x000001b013057890 */ /* 0x000fe4000fffe0ff */
[----:B------:R-:W-:Y:S01]  /*44e0*/  UISETP.NE.AND UP0, UPT, UR4, 0x4, UPT ;  /* 0x000000040400788c */ /* 0x000fe2000bf05270 */
[----:B-1----:R-:W-:Y:S02]  /*44f0*/  SEL R0, RZ, 0x1, P0 ;  /* 0x00000001ff007807 */ /* 0x002fe40000000000 */
[----:B------:R-:W-:Y:S01]  /*4500*/  SEL R10, R10, RZ, P0 ;  /* 0x000000ff0a0a7207 */ /* 0x000fe20000000000 */
[----:B------:R-:W-:Y:S01]  /*4510*/  USEL UR6, URZ, 0x1, UP0 ;  /* 0x00000001ff067887 */ /* 0x000fe20008000000 */
[----:B------:R-:W-:Y:S01]  /*4520*/  LOP3.LUT R9, R9, R0, RZ, 0x3c, !PT ;  /* 0x0000000009097212 */ /* 0x000fe200078e3cff */
[----:B------:R-:W-:Y:S01]  /*4530*/  USEL UR18, UR4, URZ, UP0 ;  /* 0x000000ff04127287 */ /* 0x000fe20008000000 */
[----:B------:R1:W-:Y:S03]  /*4540*/  UTCBAR [UR5], URZ ;  /* 0x000000ff050073e9 */ /* 0x0003e600080000ff */
[----:B------:R-:W-:Y:S01]  /*4550*/  LOP3.LUT R11, R11, UR6, RZ, 0x3c, !PT ;  /* 0x000000060b0b7c12 */ /* 0x000fe2000f8e3cff */
[----:B------:R-:W-:Y:S07]  /*4560*/  @P1 BRA `(.L_x_83) ;  /* 0xfffffff800c41947 */ /* 0x000fee000383ffff */
[----:B------:R-:W2:Y:S01]  /*4570*/  S2UR UR8, SR_CgaCtaId ;  /* 0x00000000000879c3 */ /* 0x000ea20000008800 */
[----:B------:R-:W-:Y:S01]  /*4580*/  ELECT P0, URZ, PT ;  /* 0x0000000000ff782f */ /* 0x000fe20003800000 */
[----:B------:R-:W-:Y:S01]  /*4590*/  IMAD.MOV.U32 R0, RZ, RZ, 0x1 ;  /* 0x00000001ff007424 */ /* 0x000fe200078e00ff */
[----:B------:R-:W-:Y:S01]  /*45a0*/  UIADD3 UR13, UPT, UPT, UR13, 0x1d0, URZ ;  /* 0x000001d00d0d7890 */ /* 0x000fe2000fffe0ff */
[----:B------:R-:W-:Y:S01]  /*45b0*/  SHF.L.U32 R3, R11, 0x1f, RZ ;  /* 0x0000001f0b037819 */ /* 0x000fe200000006ff */
[----:B------:R-:W-:-:S03]  /*45c0*/  UMOV UR4, 0x40 ;  /* 0x0000004000047882 */ /* 0x000fc60000000000 */
[----:B------:R-:W-:Y:S01]  /*45d0*/  UVIRTCOUNT.DEALLOC.SMPOOL 0x80 ;  /* 0x000000800000784c */ /* 0x000fe20000000000 */
[----:B--2---:R-:W-:Y:S02]  /*45e0*/  ULEA UR8, UR8, UR4, 0x18 ;  /* 0x0000000408087291 */ /* 0x004fe4000f8ec0ff */
[----:B------:R-:W-:-:S07]  /*45f0*/  ULEA UR4, UR18, UR13, 0x3 ;  /* 0x0000000d12047291 */ /* 0x000fce000f8e18ff */
[----:B------:R2:W-:Y:S02]  /*4600*/  @P0 STS.U8 [UR8+0x1c], R0 ;  /* 0x00001c00ff000988 */ /* 0x0005e40008000008 */
[----:B------:R-:W4:Y:S02]  /*4610*/  SYNCS.PHASECHK.TRANS64.TRYWAIT P0, [UR4], R3 ;  /* 0x00000003ff0075a7 */ /* 0x000f240008001104 */
[----:B--2-4-:R-:W-:Y:S05]  /*4620*/  @!P0 BRA `(.L_x_84) ;  /* 0x0000006400f48947 */ /* 0x014fea0003800000 */
.L_x_201:
[----:B------:R-:W-:-:S04]  /*4630*/  UIADD3 UR4, UPT, UPT, UR18, 0x1, URZ ;  /* 0x0000000112047890 */ /* 0x000fc8000fffe0ff */
[----:B------:R-:W-:-:S04]  /*4640*/  UISETP.NE.AND UP0, UPT, UR4, 0x4, UPT ;  /* 0x000000040400788c */ /* 0x000fc8000bf05270 */
[----:B------:R-:W-:Y:S02]  /*4650*/  USEL UR6, URZ, 0x1, UP0 ;  /* 0x00000001ff067887 */ /* 0x000fe40008000000 */
[----:B------:R-:W-:-:S04]  /*4660*/  USEL UR4, UR4, URZ, UP0 ;  /* 0x000000ff04047287 */ /* 0x000fc80008000000 */
[----:B-1----:R-:W-:Y:S01]  /*4670*/  ULEA UR5, UR4, UR13, 0x3 ;  /* 0x0000000d04057291 */ /* 0x002fe2000f8e18ff */
[----:B------:R-:W-:-:S04]  /*4680*/  LOP3.LUT R2, R11, UR6, RZ, 0x3c, !PT ;  /* 0x000000060b027c12 */ /* 0x000fc8000f8e3cff */
[----:B--2---:R-:W-:-:S04]  /*4690*/  SHF.L.U32 R3, R2, 0x1f, RZ ;  /* 0x0000001f02037819 */ /* 0x004fc800000006ff */
[----:B------:R-:W1:Y:S02]  /*46a0*/  SYNCS.PHASECHK.TRANS64.TRYWAIT P0, [UR5], R3 ;  /* 0x00000003ff0075a7 */ /* 0x000e640008001105 */
[----:B-1----:R-:W-:Y:S05]  /*46b0*/  @!P0 BRA `(.L_x_85) ;  /* 0x0000006400e88947 */ /* 0x002fea0003800000 */
.L_x_203:
        /* <DEDUP_REMOVED lines=9> */
.L_x_205:
[----:B------:R-:W-:-:S04]  /*4750*/  UIADD3 UR4, UPT, UPT, UR4, 0x1, URZ ;  /* 0x0000000104047890 */ /* 0x000fc8000fffe0ff */
[----:B------:R-:W-:-:S04]  /*4760*/  UISETP.NE.AND UP0, UPT, UR4, 0x4, UPT ;  /* 0x000000040400788c */ /* 0x000fc8000bf05270 */
[----:B------:R-:W-:Y:S02]  /*4770*/  USEL UR5, URZ, 0x1, UP0 ;  /* 0x00000001ff057887 */ /* 0x000fe40008000000 */
[----:B------:R-:W-:-:S04]  /*4780*/  USEL UR4, UR4, URZ, UP0 ;  /* 0x000000ff04047287 */ /* 0x000fc80008000000 */
[----:B------:R-:W-:Y:S01]  /*4790*/  ULEA UR4, UR4, UR13, 0x3 ;  /* 0x0000000d04047291 */ /* 0x000fe2000f8e18ff */
[----:B-1----:R-:W-:-:S04]  /*47a0*/  LOP3.LUT R3, R2, UR5, RZ, 0x3c, !PT ;  /* 0x0000000502037c12 */ /* 0x002fc8000f8e3cff */
[----:B------:R-:W-:-:S04]  /*47b0*/  SHF.L.U32 R3, R3, 0x1f, RZ ;  /* 0x0000001f03037819 */ /* 0x000fc800000006ff */
[----:B------:R-:W1:Y:S02]  /*47c0*/  SYNCS.PHASECHK.TRANS64.TRYWAIT P0, [UR4], R3 ;  /* 0x00000003ff0075a7 */ /* 0x000e640008001104 */
[----:B-1----:R-:W-:Y:S05]  /*47d0*/  @!P0 BRA `(.L_x_87) ;  /* 0x0000006400d08947 */ /* 0x002fea0003800000 */
.L_x_207:
[----:B------:R-:W-:Y:S01]  /*47e0*/  NOP ;  /* 0x0000000000007918 */ /* 0x000fe20000000000 */
[----:B-1----:R-:W1:Y:S01]  /*47f0*/  LDS R0, [UR8+0x14] ;  /* 0x00001408ff007984 */ /* 0x002e620008000800 */
[----:B------:R-:W-:Y:S01]  /*4800*/  ULOP3.LUT UR4, UR24, 0xffff, URZ, 0xc0, !UPT ;  /* 0x0000ffff18047892 */ /* 0x000fe2000f8ec0ff */
[----:B------:R-:W-:Y:S01]  /*4810*/  UMOV UR5, 0xffff ;  /* 0x0000ffff00057882 */ /* 0x000fe20000000000 */
[----:B------:R-:W-:Y:S02]  /*4820*/  UMOV UR6, 0x1 ;  /* 0x0000000100067882 */ /* 0x000fe40000000000 */
[----:B------:R-:W-:-:S04]  /*4830*/  USHF.R.U32.HI UR4, URZ, 0x5, UR4 ;  /* 0x00000005ff047899 */ /* 0x000fc80008011604 */
[----:B------:R-:W-:Y:S02]  /*4840*/  USHF.L.U32 UR5, UR5, UR4, URZ ;  /* 0x0000000405057299 */ /* 0x000fe400080006ff */
[----:B------:R-:W-:-:S04]  /*4850*/  USHF.L.U32 UR4, UR6, UR4, URZ ;  /* 0x0000000406047299 */ /* 0x000fc800080006ff */
[----:B-1----:R-:W-:-:S04]  /*4860*/  LOP3.LUT R0, R0, UR5, RZ, 0xc0, !PT ;  /* 0x0000000500007c12 */ /* 0x002fc8000f8ec0ff */
[----:B------:R-:W-:-:S13]  /*4870*/  ISETP.NE.AND P0, PT, R0, UR5, PT ;  /* 0x0000000500007c0c */ /* 0x000fda000bf05270 */
[----:B------:R-:W-:Y:S05]  /*4880*/  @P0 BRA `(.L_x_88) ;  /* 0x0000000000580947 */ /* 0x000fea0003800000 */
[----:B------:R-:W1:Y:S02]  /*4890*/  LDS R0, [UR8+0x18] ;  /* 0x00001808ff007984 */ /* 0x000e640008000800 */
[----:B-1----:R-:W-:-:S04]  /*48a0*/  LOP3.LUT R0, R0, UR4, RZ, 0xc0, !PT ;  /* 0x0000000400007c12 */ /* 0x002fc8000f8ec0ff */
[----:B------:R-:W-:-:S13]  /*48b0*/  ISETP.NE.AND P0, PT, R0, UR4, PT ;  /* 0x0000000400007c0c */ /* 0x000fda000bf05270 */
[----:B------:R-:W-:Y:S05]  /*48c0*/  @P0 BRA `(.L_x_89) ;  /* 0x00000000003c0947 */ /* 0x000fea0003800000 */
[----:B------:R-:W1:Y:S01]  /*48d0*/  S2R R2, SR_LANEID ;  /* 0x0000000000027919 */ /* 0x000e620000000000 */
[----:B------:R-:W-:Y:S01]  /*48e0*/  ULOP3.LUT UR5, URZ, UR5, URZ, 0x33, !UPT ;  /* 0x00000005ff057292 */ /* 0x000fe2000f8e33ff */
[----:B------:R-:W-:Y:S01]  /*48f0*/  LOP3.LUT R4, RZ, UR4, RZ, 0x33, !PT ;  /* 0x00000004ff047c12 */ /* 0x000fe2000f8e33ff */
[----:B------:R-:W-:Y:S02]  /*4900*/  VOTEU.ANY UR4, UPT, PT ;  /* 0x0000000000047886 */ /* 0x000fe400038e0100 */
[----:B------:R-:W-:Y:S01]  /*4910*/  UFLO.U32 UR4, UR4 ;  /* 0x00000004000472bd */ /* 0x000fe200080e0000 */
[----:B------:R-:W2:Y:S01]  /*4920*/  REDUX UR6, R4 ;  /* 0x00000000040673c4 */ /* 0x000ea20000000000 */
[----:B------:R-:W-:-:S06]  /*4930*/  IMAD.U32 R0, RZ, RZ, UR5 ;  /* 0x00000005ff007e24 */ /* 0x000fcc000f8e00ff */
[----:B------:R4:W-:Y:S01]  /*4940*/  UTCATOMSWS.AND URZ, UR5 ;  /* 0x0000000500ff79e3 */ /* 0x0009e20008000000 */
[----:B------:R-:W3:Y:S01]  /*4950*/  REDUX UR7, R0 ;  /* 0x00000000000773c4 */ /* 0x000ee20000000000 */
[----:B-1----:R-:W-:Y:S01]  /*4960*/  ISETP.EQ.U32.AND P0, PT, R2, UR4, PT ;  /* 0x0000000402007c0c */ /* 0x002fe2000bf02070 */
[----:B--2---:R-:W-:Y:S01]  /*4970*/  IMAD.U32 R2, RZ, RZ, UR6 ;  /* 0x00000006ff027e24 */ /* 0x004fe2000f8e00ff */
[----:B---3--:R-:W-:-:S11]  /*4980*/  MOV R3, UR7 ;  /* 0x0000000700037c02 */ /* 0x008fd60008000f00 */
[----:B------:R4:W-:Y:S04]  /*4990*/  @P0 ATOMS.AND RZ, [UR8+0x14], R3 ;  /* 0x00001403ffff098c */ /* 0x0009e8000a800008 */
[----:B------:R4:W-:Y:S01]  /*49a0*/  @P0 ATOMS.AND RZ, [UR8+0x18], R2 ;  /* 0x00001802ffff098c */ /* 0x0009e2000a800008 */
[----:B------:R-:W-:Y:S05]  /*49b0*/  BRA `(.L_x_90) ;  /* 0x0000000000147947 */ /* 0x000fea0003800000 */
.L_x_89:
[----:B------:R-:W-:Y:S02]  /*49c0*/  MOV R2, 0x49e0 ;  /* 0x000049e000027802 */ /* 0x000fe40000000f00 */
[----:B---3-5:R-:W-:Y:S05]  /*49d0*/  CALL.REL.NOINC `($__internal_0_$__cuda_sm10x_tcgen05_guardrail_trap_col_being_dealloced_not_returned_by_alloc) ;  /* 0x0000006800b47944 */ /* 0x028fea0003c00000 */
[----:B------:R-:W-:Y:S05]  /*49e0*/  BRA `(.L_x_90) ;  /* 0x0000000000087947 */ /* 0x000fea0003800000 */
.L_x_88:
[----:B------:R-:W-:Y:S02]  /*49f0*/  MOV R2, 0x4a10 ;  /* 0x00004a1000027802 */ /* 0x000fe40000000f00 */
[----:B---3-5:R-:W-:Y:S05]  /*4a00*/  CALL.REL.NOINC `($__internal_2_$__cuda_sm10x_tcgen05_guardrail_trap_unallocated_columns_being_dealloced) ;  /* 0x0000006800c07944 */ /* 0x028fea0003c00000 */
.L_x_90:
[----:B------:R-:W-:Y:S01]  /*4a10*/  NOP ;  /* 0x0000000000007918 */ /* 0x000fe20000000000 */
[----:B----4-:R-:W-:Y:S05]  /*4a20*/  EXIT ;  /* 0x000000000000794d */ /* 0x010fea0003800000 */
.L_x_72:
[----:B------:R-:W-:-:S09]  /*4a30*/  UISETP.NE.OR UP0, UPT, UR17, 0x3, !UP3 ;  /* 0x000000031100788c */ /* 0x000fd2000df05670 */
[----:B------:R-:W-:Y:S05]  /*4a40*/  BRA.U UP0, `(.L_x_91) ;  /* 0x0000001100587547 */ /* 0x000fea000b800000 */
[----:B------:R-:W2:Y:S01]  /*4a50*/  S2UR UR10, SR_CgaCtaId ;  /* 0x00000000000a79c3 */ /* 0x000ea20000008800 */
[----:B------:R-:W3:Y:S01]  /*4a60*/  LDCU UR31, c[0x0][0x370] ;  /* 0x00006e00ff1f77ac */ /* 0x000ee20008000800 */
[----:B------:R-:W-:Y:S02]  /*4a70*/  HFMA2 R13, -RZ, RZ, 0, 0 ;  /* 0x00000000ff0d7431 */ /* 0x000fe400000001ff */
[----:B------:R-:W-:Y:S01]  /*4a80*/  IMAD.MOV.U32 R15, RZ, RZ, 0x1 ;  /* 0x00000001ff0f7424 */ /* 0x000fe200078e00ff */
[----:B------:R-:W-:Y:S01]  /*4a90*/  MOV R7, 0x1000 ;  /* 0x0000100000077802 */ /* 0x000fe20000000f00 */
[----:B------:R-:W3:Y:S01]  /*4aa0*/  LDCU.128 UR44, c[0x0][0xb10] ;  /* 0x00016200ff2c77ac */ /* 0x000ee20008000c00 */
[----:B------:R-:W-:Y:S01]  /*4ab0*/  IMAD.MOV.U32 R14, RZ, RZ, RZ ;  /* 0x000000ffff0e7224 */ /* 0x000fe200078e00ff */
[----:B------:R-:W4:Y:S01]  /*4ac0*/  LDC.64 R16, c[0x0][0x348] ;  /* 0x0000d200ff107b82 */ /* 0x000f220000000a00 */
[----:B------:R-:W1:Y:S01]  /*4ad0*/  LDCU UR30, c[0x0][0x374] ;  /* 0x00006e80ff1e77ac */ /* 0x000e620008000800 */
[----:B------:R-:W2:Y:S06]  /*4ae0*/  LDCU UR15, c[0x0][0xb0c] ;  /* 0x00016180ff0f77ac */ /* 0x000eac0008000800 */
[----:B------:R-:W4:Y:S01]  /*4af0*/  LDC.64 R2, c[0x0][0x888] ;  /* 0x00022200ff027b82 */ /* 0x000f220000000a00 */
[----:B------:R-:W4:Y:S01]  /*4b00*/  LDCU UR49, c[0x0][0xb20] ;  /* 0x00016400ff3177ac */ /* 0x000f220008000800 */
[----:B------:R-:W4:Y:S06]  /*4b10*/  LDCU UR4, c[0x0][0xb30] ;  /* 0x00016600ff0477ac */ /* 0x000f2c0008000800 */
[----:B------:R-:W4:Y:S01]  /*4b20*/  LDC.64 R4, c[0x0][0x890] ;  /* 0x00022400ff047b82 */ /* 0x000f220000000a00 */
[----:B------:R-:W-:Y:S01]  /*4b30*/  UMOV UR21, 0x400 ;  /* 0x0000040000157882 */ /* 0x000fe20000000000 */
[----:B---3--:R-:W-:-:S02]  /*4b40*/  UIMAD.WIDE.U32 UR6, UR31, UR44, URZ ;  /* 0x0000002c1f0672a5 */ /* 0x008fc4000f8e00ff */
[----:B-1----:R-:W-:Y:S02]  /*4b50*/  UIMAD.WIDE.U32 UR8, UR30, UR47, URZ ;  /* 0x0000002f1e0872a5 */ /* 0x002fe4000f8e00ff */
[----:B--2---:R-:W-:Y:S02]  /*4b60*/  ULEA UR21, UR10, UR21, 0x18 ;  /* 0x000000150a157291 */ /* 0x004fe4000f8ec0ff */
[----:B------:R-:W-:Y:S02]  /*4b70*/  UPLOP3.LUT UP3, UPT, UPT, UPT, UPT, 0x40, 0x4 ;  /* 0x000000000004789c */ /* 0x000fe40003f6e870 */
[----:B------:R-:W-:Y:S02]  /*4b80*/  UIADD3 UR37, UPT, UPT, UR21, 0x158, URZ ;  /* 0x0000015815257890 */ /* 0x000fe4000fffe0ff */
[----:B------:R-:W-:Y:S02]  /*4b90*/  UIADD3 UR33, UPT, UPT, UR21, 0x140, URZ ;  /* 0x0000014015217890 */ /* 0x000fe4000fffe0ff */
[----:B------:R-:W-:-:S02]  /*4ba0*/  UIADD3 UR25, UPT, UPT, UR21, 0x148, URZ ;  /* 0x0000014815197890 */ /* 0x000fc4000fffe0ff */
[----:B------:R-:W-:Y:S01]  /*4bb0*/  UIADD3 UR17, UPT, UPT, UR21, 0x150, URZ ;  /* 0x0000015015117890 */ /* 0x000fe2000fffe0ff */
[----:B------:R-:W-:Y:S01]  /*4bc0*/  UMOV UR6, UR7 ;  /* 0x0000000700067c82 */ /* 0x000fe20008000000 */
[----:B------:R-:W-:Y:S01]  /*4bd0*/  UMOV UR41, UR9 ;  /* 0x0000000900297c82 */ /* 0x000fe20008000000 */
[----:B------:R-:W-:Y:S02]  /*4be0*/  UISETP.GE.AND UP0, UPT, UR42, 0x1, UPT ;  /* 0x000000012a00788c */ /* 0x000fe4000bf06270 */
[----:B------:R-:W-:Y:S01]  /*4bf0*/  UISETP.NE.AND UP4, UPT, UR42, 0x1, UPT ;  /* 0x000000012a00788c */ /* 0x000fe2000bf85270 */
[----:B------:R-:W1:Y:S01]  /*4c00*/  LDCU.64 UR22, c[0x0][0xb28] ;  /* 0x00016500ff1677ac */ /* 0x000e620008000a00 */
[----:B------:R-:W-:Y:S02]  /*4c10*/  UISETP.NE.AND UP6, UPT, UR15, 0x1, UPT ;  /* 0x000000010f00788c */ /* 0x000fe4000bfc5270 */
[----:B------:R-:W-:Y:S02]  /*4c20*/  UISETP.NE.AND UP5, UPT, UR46, 0x1, UPT ;  /* 0x000000012e00788c */ /* 0x000fe4000bfa5270 */
[----:B------:R-:W-:-:S02]  /*4c30*/  UPRMT UR37, UR10, 0x654, UR37 ;  /* 0x000006540a257896 */ /* 0x000fc40008000025 */
[----:B------:R-:W-:Y:S02]  /*4c40*/  USHF.R.U32.HI UR43, URZ, UR45, UR6 ;  /* 0x0000002dff2b7299 */ /* 0x000fe40008011606 */
[----:B------:R-:W-:Y:S02]  /*4c50*/  UPRMT UR40, UR10, 0x654, UR33 ;  /* 0x000006540a287896 */ /* 0x000fe40008000021 */
[----:B------:R-:W-:Y:S02]  /*4c60*/  UPRMT UR39, UR10, 0x654, UR25 ;  /* 0x000006540a277896 */ /* 0x000fe40008000019 */
[----:B------:R-:W-:Y:S02]  /*4c70*/  UPRMT UR38, UR10, 0x654, UR17 ;  /* 0x000006540a267896 */ /* 0x000fe40008000011 */
[----:B----4-:R-:W-:Y:S02]  /*4c80*/  USHF.R.U32.HI UR41, URZ, UR49, UR41 ;  /* 0x00000031ff297299 */ /* 0x010fe40008011629 */
[----:B------:R-:W-:-:S11]  /*4c90*/  UISETP.NE.AND UP2, UPT, UR4, 0x1, UPT ;  /* 0x000000010400788c */ /* 0x000fd6000bf45270 */
.L_x_102:
[C---:B------:R-:W-:Y:S02]  /*4ca0*/  LEA R12, R14.reuse, UR21, 0x3 ;  /* 0x000000150e0c7c11 */ /* 0x040fe4000f8e18ff */
[----:B------:R-:W-:Y:S02]  /*4cb0*/  SHF.L.U32 R9, R13, 0x1f, RZ ;  /* 0x0000001f0d097819 */ /* 0x000fe400000006ff */
[----:B------:R-:W-:Y:S02]  /*4cc0*/  LEA R10, R14, UR21, 0x4 ;  /* 0x000000150e0a7c11 */ /* 0x000fe4000f8e20ff */
[----:B--2---:R-:W2:Y:S02]  /*4cd0*/  SYNCS.PHASECHK.TRANS64.TRYWAIT P0, [R12+URZ+0x190], R9 ;  /* 0x000190090c0075a7 */ /* 0x004ea400080011ff */
[----:B--2---:R-:W-:Y:S05]  /*4ce0*/  @!P0 BRA `(.L_x_92) ;  /* 0x0000006000a48947 */ /* 0x004fea0003800000 */
.L_x_208:
[----:B--2---:R-:W2:Y:S01]  /*4cf0*/  LDS.128 R8, [R10+0x220] ;  /* 0x000220000a087984 */ /* 0x004ea20000000c00 */
[----:B------:R-:W-:Y:S01]  /*4d00*/  UISETP.GE.AND UP0, UPT, UR42, 0x1, UPT ;  /* 0x000000012a00788c */ /* 0x000fe2000bf06270 */
[----:B------:R-:W-:Y:S01]  /*4d10*/  @!PT LDS RZ, [RZ] ;  /* 0x00000000fffff984 */ /* 0x000fe20000000800 */
[----:B------:R-:W-:Y:S01]  /*4d20*/  @!PT LDS RZ, [RZ] ;  /* 0x00000000fffff984 */ /* 0x000fe20000000800 */
[----:B------:R-:W-:Y:S01]  /*4d30*/  @!PT LDS RZ, [RZ] ;  /* 0x00000000fffff984 */ /* 0x000fe20000000800 */
[----:B------:R-:W-:Y:S01]  /*4d40*/  @!PT LDS RZ, [RZ] ;  /* 0x00000000fffff984 */ /* 0x000fe20000000800 */
[----:B------:R3:W-:Y:S06]  /*4d50*/  MEMBAR.ALL.CTA ;  /* 0x0000000000007992 */ /* 0x0007ec0000008000 */
[----:B---3--:R-:W3:Y:S01]  /*4d60*/  FENCE.VIEW.ASYNC.S ;  /* 0x00000000000073c6 */ /* 0x008ee20000000000 */
[----:B--2---:R-:W-:Y:S11]  /*4d70*/  LOP3.LUT P0, RZ, R10, 0x1, RZ, 0xc0, !PT ;  /* 0x000000010aff7812 */ /* 0x004ff6000780c0ff */
[----:B------:R-:W-:Y:S02]  /*4d80*/  @!UPT UIADD3 URZ, UPT, UPT, URZ, URZ, URZ ;  /* 0x000000fffffff290 */ /* 0x000fe4000fffe0ff */
[----:B---3--:R-:W-:Y:S01]  /*4d90*/  VOTEU.ANY UP1, P0 ;  /* 0x0000000000ff7886 */ /* 0x008fe20000020100 */
[----:B------:R-:W-:Y:S11]  /*4da0*/  PLOP3.LUT P0, PT, PT, PT, UP1, 0x80, 0x8 ;  /* 0x000000000008781c */ /* 0x000ff60003f0f018 */
[----:B------:R-:W-:Y:S02]  /*4db0*/  @!UPT UIADD3 URZ, UPT, UPT, URZ, URZ, URZ ;  /* 0x000000fffffff290 */ /* 0x000fe4000fffe0ff */
[----:B------:R-:W-:Y:S02]  /*4dc0*/  @P0 SHF.R.U32.HI R0, RZ, 0x10, R9 ;  /* 0x00000010ff000819 */ /* 0x000fe40000011609 */
[----:B------:R-:W-:Y:S02]  /*4dd0*/  @P0 MOV R6, R8 ;  /* 0x0000000800060202 */ /* 0x000fe40000000f00 */
[----:B------:R-:W-:Y:S01]  /*4de0*/  @P0 R2UR UR4, R0 ;  /* 0x00000000000402ca */ /* 0x000fe200000e0000 */
[----:B------:R-:W-:Y:S01]  /*4df0*/  VIADD R0, R12, 0x1a0 ;  /* 0x000001a00c007836 */ /* 0x000fe20000000000 */
[----:B------:R-:W-:Y:S02]  /*4e00*/  @P0 LOP3.LUT R8, R9, 0xffff, RZ, 0xc0, !PT ;  /* 0x0000ffff09080812 */ /* 0x000fe400078ec0ff */
[----:B------:R-:W-:Y:S02]  /*4e10*/  @P0 R2UR UR6, R6 ;  /* 0x00000000060602ca */ /* 0x000fe400000e0000 */
[----:B------:R-:W-:Y:S02]  /*4e20*/  PRMT R0, RZ, 0x654, R0 ;  /* 0x00000654ff007816 */ /* 0x000fe40000000000 */
[----:B------:R-:W-:Y:S02]  /*4e30*/  @P0 R2UR UR5, R8 ;  /* 0x00000000080502ca */ /* 0x000fe400000e0000 */
[----:B------:R2:W-:Y:S03]  /*4e40*/  SYNCS.ARRIVE.TRANS64.RED.A1T0 RZ, [R0+URZ], RZ ;  /* 0x000000ff00ff79a7 */ /* 0x0005e600081004ff */
[----:B------:R-:W-:Y:S04]  /*4e50*/  @UP1 UMOV UR29, UR4 ;  /* 0x00000004001d1c82 */ /* 0x000fe80008000000 */
[----:B------:R-:W-:Y:S04]  /*4e60*/  @UP1 UMOV UR14, UR6 ;  /* 0x00000006000e1c82 */ /* 0x000fe80008000000 */
[----:B------:R-:W-:Y:S01]  /*4e70*/  @UP1 UMOV UR13, UR5 ;  /* 0x00000005000d1c82 */ /* 0x000fe20008000000 */
[----:B------:R-:W-:Y:S05]  /*4e80*/  BRA.U !UP0, `(.L_x_93) ;  /* 0x0000000108a47547 */ /* 0x000fea000b800000 */
[----:B------:R-:W-:Y:S02]  /*4e90*/  UIMAD.WIDE.U32 UR18, UR13, UR47, URZ ;  /* 0x0000002f0d1272a5 */ /* 0x000fe4000f8e00ff */
[----:B------:R-:W-:Y:S02]  /*4ea0*/  UIMAD.WIDE.U32 UR26, UR14, UR44, URZ ;  /* 0x0000002c0e1a72a5 */ /* 0x000fe4000f8e00ff */
[----:B------:R-:W-:Y:S02]  /*4eb0*/  USEL UR4, UR30, UR41, !UP5 ;  /* 0x000000291e047287 */ /* 0x000fe4000e800000 */
[----:B------:R-:W-:Y:S02]  /*4ec0*/  USEL UR7, UR31, UR43, !UP6 ;  /* 0x0000002b1f077287 */ /* 0x000fe4000f000000 */
[----:B-1----:R-:W-:Y:S02]  /*4ed0*/  UIMAD.WIDE.U32 UR8, UR4, UR22, URZ ;  /* 0x00000016040872a5 */ /* 0x002fe4000f8e00ff */
[----:B------:R-:W-:Y:S01]  /*4ee0*/  UIMAD.WIDE.U32 UR10, UR7, UR22, URZ ;  /* 0x00000016070a72a5 */ /* 0x000fe2000f8e00ff */
[----:B------:R-:W-:Y:S02]  /*4ef0*/  UMOV UR5, UR19 ;  /* 0x0000001300057c82 */ /* 0x000fe40008000000 */
[----:B------:R-:W-:Y:S03]  /*4f00*/  USHF.R.U32.HI UR6, URZ, UR49, UR5 ;  /* 0x00000031ff067299 */ /* 0x000fe60008011605 */
[----:B------:R-:W-:Y:S01]  /*4f10*/  UMOV UR5, UR27 ;  /* 0x0000001b00057c82 */ /* 0x000fe20008000000 */
[----:B------:R-:W-:Y:S02]  /*4f20*/  USEL UR6, UR13, UR6, !UP5 ;  /* 0x000000060d067287 */ /* 0x000fe4000e800000 */
[----:B------:R-:W-:Y:S03]  /*4f30*/  USHF.R.U32.HI UR12, URZ, UR45, UR5 ;  /* 0x0000002dff0c7299 */ /* 0x000fe60008011605 */
[----:B------:R-:W-:Y:S02]  /*4f40*/  UMOV UR5, UR9 ;  /* 0x0000000900057c82 */ /* 0x000fe40008000000 */
[----:B------:R-:W-:Y:S03]  /*4f50*/  @UP4 USHF.R.U32.HI UR4, URZ, UR23, UR5 ;  /* 0x00000017ff044299 */ /* 0x000fe60008011605 */
[----:B------:R-:W-:Y:S01]  /*4f60*/  UMOV UR5, UR11 ;  /* 0x0000000b00057c82 */ /* 0x000fe20008000000 */
[----:B------:R-:W-:Y:S02]  /*4f70*/  UIMAD UR4, UR42, UR4, URZ ;  /* 0x000000042a0472a4 */ /* 0x000fe4000f8e02ff */
[----:B------:R-:W-:Y:S02]  /*4f80*/  @UP4 USHF.R.U32.HI UR7, URZ, UR23, UR5 ;  /* 0x00000017ff074299 */ /* 0x000fe40008011605 */
[----:B------:R-:W-:Y:S02]  /*4f90*/  UIMAD.WIDE.U32 UR10, UR6, UR22, URZ ;  /* 0x00000016060a72a5 */ /* 0x000fe4000f8e00ff */
[----:B------:R-:W-:Y:S02]  /*4fa0*/  USEL UR5, UR14, UR12, !UP6 ;  /* 0x0000000c0e057287 */ /* 0x000fe4000f000000 */
[----:B------:R-:W-:Y:S02]  /*4fb0*/  UIMAD UR8, UR42, UR7, URZ ;  /* 0x000000072a0872a4 */ /* 0x000fe4000f8e02ff */
[----:B------:R-:W-:Y:S03]  /*4fc0*/  UISETP.GE.AND UP0, UPT, UR6, UR4, UPT ;  /* 0x000000040600728c */ /* 0x000fe6000bf06270 */
[----:B------:R-:W-:Y:S01]  /*4fd0*/  UMOV UR4, UR11 ;  /* 0x0000000b00047c82 */ /* 0x000fe20008000000 */
[----:B------:R-:W-:Y:S02]  /*4fe0*/  UISETP.GE.OR UP0, UPT, UR5, UR8, UP0 ;  /* 0x000000080500728c */ /* 0x000fe40008706670 */
[----:B------:R-:W-:Y:S02]  /*4ff0*/  USHF.R.U32.HI UR4, URZ, UR23, UR4 ;  /* 0x00000017ff047299 */ /* 0x000fe40008011604 */
[----:B------:R-:W-:Y:S02]  /*5000*/  UIMAD.WIDE.U32 UR8, UR5, UR22, URZ ;  /* 0x00000016050872a5 */ /* 0x000fe4000f8e00ff */
[----:B------:R-:W-:Y:S04]  /*5010*/  USEL UR10, UR6, UR4, !UP4 ;  /* 0x00000004060a7287 */ /* 0x000fe8000e000000 */
[----:B------:R-:W-:Y:S01]  /*5020*/  UIADD3 UR11, UPT, UPT, -UR10, URZ, URZ ;  /* 0x000000ff0a0b7290 */ /* 0x000fe2000fffe1ff */
[----:B------:R-:W-:Y:S02]  /*5030*/  @!UP0 UMOV UR4, UR9 ;  /* 0x0000000900048c82 */ /* 0x000fe40008000000 */
[----:B------:R-:W-:Y:S02]  /*5040*/  @!UP0 USHF.R.U32.HI UR4, URZ, UR23, UR4 ;  /* 0x00000017ff048299 */ /* 0x000fe40008011604 */
[----:B------:R-:W-:Y:S02]  /*5050*/  UIMAD UR8, UR42, UR11, UR6 ;  /* 0x0000000b2a0872a4 */ /* 0x000fe4000f8e0206 */
[----:B------:R-:W-:Y:S04]  /*5060*/  @!UP0 USEL UR4, UR5, UR4, !UP4 ;  /* 0x0000000405048287 */ /* 0x000fe8000e000000 */
[----:B------:R-:W-:Y:S02]  /*5070*/  @!UP0 UIMAD UR8, UR7, UR8, UR4 ;  /* 0x00000008070882a4 */ /* 0x000fe4000f8e0204 */
[----:B------:R-:W-:Y:S02]  /*5080*/  @!UP0 UIADD3 UR9, UPT, UPT, UR10, -UR4, URZ ;  /* 0x800000040a098290 */ /* 0x000fe4000fffe0ff */
[----:B------:R-:W-:Y:S02]  /*5090*/  UIADD3 UR4, UPT, UPT, -UR5, URZ, URZ ;  /* 0x000000ff05047290 */ /* 0x000fe4000fffe1ff */
[----:B------:R-:W-:Y:S02]  /*50a0*/  UIADD3 UR7, UPT, UPT, -UR6, URZ, URZ ;  /* 0x000000ff06077290 */ /* 0x000fe4000fffe1ff */
[----:B------:R-:W-:Y:S02]  /*50b0*/  @!UP0 UIMAD UR6, UR9, UR42, UR5 ;  /* 0x0000002a090682a4 */ /* 0x000fe4000f8e0205 */
[----:B------:R-:W-:Y:S02]  /*50c0*/  UIMAD UR14, UR15, UR4, UR14 ;  /* 0x000000040f0e72a4 */ /* 0x000fe4000f8e020e */
[----:B------:R-:W-:Y:S01]  /*50d0*/  UIMAD UR13, UR46, UR7, UR13 ;  /* 0x000000072e0d72a4 */ /* 0x000fe2000f8e020d */
[----:B------:R-:W-:Y:S02]  /*50e0*/  @!UP0 UMOV UR5, UR8 ;  /* 0x0000000800058c82 */ /* 0x000fe40008000000 */
[----:B------:R-:W-:Y:S02]  /*50f0*/  UIMAD UR14, UR5, UR15, UR14 ;  /* 0x0000000f050e72a4 */ /* 0x000fe4000f8e020e */
[----:B------:R-:W-:Y:S11]  /*5100*/  UIMAD UR13, UR6, UR46, UR13 ;  /* 0x0000002e060d72a4 */ /* 0x000ff6000f8e020d */
[----:B------:R-:W-:Y:S01]  /*5110*/  @!UPT UIADD3 URZ, UPT, UPT, URZ, URZ, URZ ;  /* 0x000000fffffff290 */ /* 0x000fe2000fffe0ff */
.L_x_93:
[----:B------:R-:W3:Y:S01]  /*5120*/  @!UP2 LDCU.128 UR8, c[0x0][0xb10] ;  /* 0x00016200ff08a7ac */ /* 0x000ee20008000c00 */
[C---:B------:R-:W-:Y:S02]  /*5130*/  ISETP.NE.U32.AND P1, PT, R4.reuse, RZ, PT ;  /* 0x000000ff0400720c */ /* 0x040fe40003f25070 */
[----:B------:R-:W-:Y:S02]  /*5140*/  ISETP.NE.U32.AND P0, PT, R4, RZ, PT ;  /* 0x000000ff0400720c */ /* 0x000fe40003f05070 */
[C---:B------:R-:W-:Y:S02]  /*5150*/  ISETP.NE.AND.EX P1, PT, R5.reuse, RZ, PT, P1 ;  /* 0x000000ff0500720c */ /* 0x040fe40003f25310 */
[----:B------:R-:W-:Y:S01]  /*5160*/  ISETP.NE.AND.EX P0, PT, R5, RZ, PT, P0 ;  /* 0x000000ff0500720c */ /* 0x000fe20003f05300 */
[----:B------:R-:W4:Y:S01]  /*5170*/  @!UP2 LDCU UR5, c[0x0][0xb0c] ;  /* 0x00016180ff05a7ac */ /* 0x000f220008000800 */
[----:B------:R-:W-:Y:S01]  /*5180*/  SHF.L.U32 R9, R15, 0x1f, RZ ;  /* 0x0000001f0f097819 */ /* 0x000fe200000006ff */
[----:B------:R-:W-:Y:S02]  /*5190*/  USHF.L.U32 UR35, UR16, 0x6, URZ ;  /* 0x0000000610237899 */ /* 0x000fe400080006ff */
[----:B------:R-:W-:Y:S02]  /*51a0*/  USHF.L.U32 UR34, UR20, 0x8, URZ ;  /* 0x0000000814227899 */ /* 0x000fe400080006ff */
[----:B---3--:R-:W-:Y:S07]  /*51b0*/  UIMAD.WIDE.U32 UR6, UR14, UR8, URZ ;  /* 0x000000080e0672a5 */ /* 0x008fee000f8e00ff */
[----:B------:R-:W-:Y:S01]  /*51c0*/  @!UP2 UMOV UR4, UR7 ;  /* 0x000000070004ac82 */ /* 0x000fe20008000000 */
[----:B----4-:R-:W-:Y:S02]  /*51d0*/  @!UP2 UISETP.NE.AND UP0, UPT, UR5, 0x1, UPT ;  /* 0x000000010500a88c */ /* 0x010fe4000bf05270 */
[----:B------:R-:W-:Y:S02]  /*51e0*/  @!UP2 USHF.R.U32.HI UR4, URZ, UR9, UR4 ;  /* 0x00000009ff04a299 */ /* 0x000fe40008011604 */
[----:B------:R-:W-:Y:S02]  /*51f0*/  UIMAD.WIDE.U32 UR6, UR13, UR11, URZ ;  /* 0x0000000b0d0672a5 */ /* 0x000fe4000f8e00ff */
[----:B------:R-:W-:Y:S02]  /*5200*/  @!UP2 USEL UR8, UR14, UR4, !UP0 ;  /* 0x000000040e08a287 */ /* 0x000fe4000c000000 */
[----:B------:R-:W-:Y:S03]  /*5210*/  @!UP2 UISETP.NE.AND UP0, UPT, UR10, 0x1, UPT ;  /* 0x000000010a00a88c */ /* 0x000fe6000bf05270 */
[----:B------:R-:W-:Y:S02]  /*5220*/  @!UP2 UMOV UR6, UR7 ;  /* 0x000000070006ac82 */ /* 0x000fe40008000000 */
[----:B------:R-:W3:Y:S02]  /*5230*/  @!UP2 LDCU UR4, c[0x0][0xb20] ;  /* 0x00016400ff04a7ac */ /* 0x000ee40008000800 */
[----:B---3--:R-:W-:Y:S04]  /*5240*/  @!UP2 USHF.R.U32.HI UR6, URZ, UR4, UR6 ;  /* 0x00000004ff06a299 */ /* 0x008fe80008011606 */
[----:B------:R-:W-:Y:S04]  /*5250*/  @!UP2 USEL UR6, UR13, UR6, !UP0 ;  /* 0x000000060d06a287 */ /* 0x000fe8000c000000 */
[----:B------:R-:W-:Y:S02]  /*5260*/  @!UP2 UIADD3 UR4, UPT, UPT, -UR8, UR6, URZ ;  /* 0x000000060804a290 */ /* 0x000fe4000fffe1ff */
[----:B------:R-:W-:Y:S02]  /*5270*/  @!UP2 UIADD3 UR6, UPT, UPT, UR8, -UR6, URZ ;  /* 0x800000060806a290 */ /* 0x000fe4000fffe0ff */
[----:B------:R-:W-:Y:S02]  /*5280*/  @!UP2 UIMAD UR14, UR4, UR5, UR14 ;  /* 0x00000005040ea2a4 */ /* 0x000fe4000f8e020e */
[----:B------:R-:W-:Y:S01]  /*5290*/  @!UP2 UIMAD UR13, UR6, UR10, UR13 ;  /* 0x0000000a060da2a4 */ /* 0x000fe2000f8e020d */
[----:B------:R-:W-:Y:S11]  /*52a0*/  BRA.U UP3, `(.L_x_94) ;  /* 0x0000000103107547 */ /* 0x000ff6000b800000 */
[----:B--2---:R-:W-:Y:S04]  /*52b0*/  MOV R0, UR48 ;  /* 0x0000003000007c02 */ /* 0x004fe80008000f00 */
[----:B------:R-:W-:Y:S04]  /*52c0*/  SHF.L.U32 R11, R0, 0x1f, RZ ;  /* 0x0000001f000b7819 */ /* 0x000fe800000006ff */
[----:B------:R-:W2:Y:S02]  /*52d0*/  SYNCS.PHASECHK.TRANS64.TRYWAIT P2, [UR21+0x188], R11 ;  /* 0x0001880bff0075a7 */ /* 0x000ea40008041115 */
[----:B--2---:R-:W-:Y:S05]  /*52e0*/  @!P2 BRA `(.L_x_95) ;  /* 0x0000005c0038a947 */ /* 0x004fea0003800000 */
.L_x_94:
[----:B------:R-:W-:Y:S05]  /*52f0*/  @!P1 BRA `(.L_x_96) ;  /* 0x0000000000309947 */ /* 0x000fea0003800000 */
[----:B------:R-:W-:Y:S01]  /*5300*/  ISETP.NE.U32.AND P1, PT, R2, RZ, PT ;  /* 0x000000ff0200720c */ /* 0x000fe20003f25070 */
[----:B------:R-:W3:Y:S01]  /*5310*/  LDCU.64 UR4, c[0x0][0x358] ;  /* 0x00006b00ff0477ac */ /* 0x000ee20008000a00 */
[----:B------:R-:W-:Y:S02]  /*5320*/  IMAD.MOV.U32 R85, RZ, RZ, 0x1 ;  /* 0x00000001ff557424 */ /* 0x000fe400078e00ff */
[----:B------:R-:W-:Y:S11]  /*5330*/  ISETP.NE.AND.EX P1, PT, R3, RZ, PT, P1 ;  /* 0x000000ff0300720c */ /* 0x000ff60003f25310 */
[----:B------:R-:W-:Y:S02]  /*5340*/  @!UPT UIADD3 URZ, UPT, UPT, URZ, URZ, URZ ;  /* 0x000000fffffff290 */ /* 0x000fe4000fffe0ff */
[----:B--2---:R-:W2:Y:S01]  /*5350*/  @P1 LDC.64 R10, c[0x0][0x888] ;  /* 0x00022200ff0a1b82 */ /* 0x004ea20000000a00 */
[----:B------:R-:W-:Y:S04]  /*5360*/  @P1 IMAD R0, R4, UR36, RZ ;  /* 0x0000002404001c24 */ /* 0x000fe8000f8e02ff */
[----:B--2---:R-:W-:Y:S04]  /*5370*/  @P1 IMAD.WIDE R10, R0, 0x4, R10 ;  /* 0x00000004000a1825 */ /* 0x004fe800078e020a */
[----:B------:R-:W-:Y:S01]  /*5380*/  HFMA2 R0, -RZ, RZ, 0, 5.9604644775390625e-08 ;  /* 0x00000001ff007431 */ /* 0x000fe200000001ff */
[----:B---3-5:R3:W5:Y:S04]  /*5390*/  @P1 LDG.E R41, desc[UR4][R10.64] ;  /* 0x000000040a291981 */ /* 0x028768000c1e1900 */
[----:B------:R-:W-:Y:S01]  /*53a0*/  @!P1 PRMT R85, R0, 0x7610, R85 ;  /* 0x0000761000559816 */ /* 0x000fe20000000055 */
[----:B---3--:R-:W4:Y:S06]  /*53b0*/  @!P1 LDC R41, c[0x0][0x880] ;  /* 0x00022000ff299b82 */ /* 0x008f2c0000000800 */
.L_x_96:
[----:B----45:R-:W-:Y:S01]  /*53c0*/  @!P0 FSETP.EQ.AND P1, PT, R41, RZ, PT ;  /* 0x000000ff2900820b */ /* 0x030fe20003f22000 */
[----:B------:R-:W-:Y:S01]  /*53d0*/  @!UPT UIADD3 URZ, UPT, UPT, URZ, URZ, URZ ;  /* 0x000000fffffff290 */ /* 0x000fe2000fffe0ff */
[----:B------:R-:W-:Y:S11]  /*53e0*/  @!P0 BRA `(.L_x_97) ;  /* 0x0000000000188947 */ /* 0x000ff60003800000 */
[----:B------:R-:W-:Y:S02]  /*53f0*/  LOP3.LUT P0, RZ, R85, 0xff, RZ, 0xc0, !PT ;  /* 0x000000ff55ff7812 */ /* 0x000fe4000780c0ff */
[----:B------:R-:W-:Y:S04]  /*5400*/  ISETP.NE.U32.AND P1, PT, R2, RZ, PT ;  /* 0x000000ff0200720c */ /* 0x000fe80003f25070 */
[----:B------:R-:W-:Y:S04]  /*5410*/  ISETP.NE.AND.EX P1, PT, R3, RZ, PT, P1 ;  /* 0x000000ff0300720c */ /* 0x000fe80003f25310 */
[----:B------:R-:W-:Y:S03]  /*5420*/  PLOP3.LUT P1, PT, P1, PT, PT, 0x8, 0x80 ;  /* 0x000000000080781c */ /* 0x000fe60000f2e170 */
[----:B------:R-:W-:Y:S11]  /*5430*/  @P0 FSETP.EQ.AND P1, PT, R41, RZ, PT ;  /* 0x000000ff2900020b */ /* 0x000ff60003f22000 */
[----:B------:R-:W-:Y:S02]  /*5440*/  @!UPT UIADD3 URZ, UPT, UPT, URZ, URZ, URZ ;  /* 0x000000fffffff290 */ /* 0x000fe4000fffe0ff */
.L_x_97:
[----:B------:R-:W3:Y:S01]  /*5450*/  SYNCS.PHASECHK.TRANS64.TRYWAIT P2, [UR21+0x160], R9 ;  /* 0x00016009ff0075a7 */ /* 0x000ee20008041115 */
[----:B------:R-:W-:Y:S04]  /*5460*/  ELECT P0, URZ, PT ;  /* 0x0000000000ff782f */ /* 0x000fe80003800000 */
[----:B------:R-:W-:Y:S11]  /*5470*/  PLOP3.LUT P1, PT, P1, P0, PT, 0xf2, 0x2f ;  /* 0x00000000002f781c */ /* 0x000ff60000f21e72 */
[----:B------:R-:W-:Y:S02]  /*5480*/  @!UPT UIADD3 URZ, UPT, UPT, URZ, URZ, URZ ;  /* 0x000000fffffff290 */ /* 0x000fe4000fffe0ff */
[----:B------:R-:W-:Y:S05]  /*5490*/  @!P1 IADD3 R8, P0, PT, R16, 0x580, RZ ;  /* 0x0000058010089810 */ /* 0x000fea0007f1e0ff */
[----:B------:R-:W-:Y:S01]  /*54a0*/  @!P1 IMAD.X R6, RZ, RZ, R17, P0 ;  /* 0x000000ffff069224 */ /* 0x000fe200000e0611 */
[----:B---3--:R-:W-:Y:S07]  /*54b0*/  @!P2 BRA `(.L_x_98) ;  /* 0x0000005800dca947 */ /* 0x008fee0003800000 */
.L_x_211:
[----:B------:R-:W-:Y:S01]  /*54c0*/  @!P1 R2UR UR5, R8 ;  /* 0x00000000080592ca */ /* 0x000fe200000e0000 */
[----:B------:R-:W-:Y:S01]  /*54d0*/  VOTEU.ALL UP0, P1 ;  /* 0x0000000000ff7886 */ /* 0x000fe20000800000 */
[----:B------:R-:W-:Y:S01]  /*54e0*/  @!P1 R2UR UR4, R6 ;  /* 0x00000000060492ca */ /* 0x000fe200000e0000 */
[----:B--2---:R-:W-:Y:S01]  /*54f0*/  @!P1 IMAD.MOV.U32 R0, RZ, RZ, 0x1000 ;  /* 0x00001000ff009424 */ /* 0x004fe200078e00ff */
[----:B------:R-:W-:Y:S01]  /*5500*/  UMOV UR6, 0x0 ;  /* 0x0000000000067882 */ /* 0x000fe20000000000 */
[----:B------:R-:W-:Y:S01]  /*5510*/  UMOV UR7, 0x10000000 ;  /* 0x1000000000077882 */ /* 0x000fe20000000000 */
[----:B------:R-:W-:Y:S01]  /*5520*/  @!UP0 UIADD3 UR32, UPT, UPT, UR21, 0x400, URZ ;  /* 0x0000040015208890 */ /* 0x000fe2000fffe0ff */
[----:B------:R-:W-:Y:S01]  /*5530*/  @!P1 IADD3 R8, P0, PT, R16, 0x580, RZ ;  /* 0x0000058010089810 */ /* 0x000fe20007f1e0ff */
[----:B------:R-:W-:Y:S04]  /*5540*/  VOTEU.ALL UP0, P1 ;  /* 0x0000000000ff7886 */ /* 0x000fe80000800000 */
[----:B------:R-:W-:Y:S02]  /*5550*/  @!P1 IMAD.X R6, RZ, RZ, R17, P0 ;  /* 0x000000ffff069224 */ /* 0x000fe400000e0611 */
[----:B------:R-:W-:Y:S02]  /*5560*/  IMAD.U32 R10, RZ, RZ, UR5 ;  /* 0x00000005ff0a7e24 */ /* 0x000fe4000f8e00ff */
[----:B------:R-:W-:Y:S03]  /*5570*/  IMAD.U32 R11, RZ, RZ, UR4 ;  /* 0x00000004ff0b7e24 */ /* 0x000fe6000f8e00ff */
[----:B------:R-:W-:Y:S02]  /*5580*/  @!P1 R2UR UR4, R10 ;  /* 0x000000000a0492ca */ /* 0x000fe400000e0000 */
[----:B------:R-:W-:Y:S11]  /*5590*/  @!P1 R2UR UR5, R11 ;  /* 0x000000000b0592ca */ /* 0x000ff600000e0000 */
[----:B------:R-:W-:Y:S02]  /*55a0*/  @!UPT UIADD3 URZ, UPT, UPT, URZ, URZ, URZ ;  /* 0x000000fffffff290 */ /* 0x000fe4000fffe0ff */
[----:B------:R2:W-:Y:S01]  /*55b0*/  @!UP0 UTMALDG.3D [UR32], [UR4], desc[UR6] ;  /* 0x00000620040085b4 */ /* 0x0005e20008011000 */
[----:B------:R2:W-:Y:S01]  /*55c0*/  @!P1 SYNCS.ARRIVE.TRANS64.RED.A0TR RZ, [UR21+0x140], R0 ;  /* 0x00014000ffff99a7 */ /* 0x0005e20008300415 */
[----:B------:R-:W-:Y:S01]  /*55d0*/  SYNCS.ARRIVE.TRANS64.RED.A1T0 RZ, [UR40], RZ ;  /* 0x000000ffffff79a7 */ /* 0x000fe20008100428 */
[----:B------:R-:W3:Y:S02]  /*55e0*/  SYNCS.PHASECHK.TRANS64.TRYWAIT P2, [UR21+0x168], R9 ;  /* 0x00016809ff0075a7 */ /* 0x000ee40008041115 */
[----:B--23--:R-:W-:Y:S05]  /*55f0*/  @!P2 BRA `(.L_x_99) ;  /* 0x0000005800a4a947 */ /* 0x00cfea0003800000 */
.L_x_213:
        /* <DEDUP_REMOVED lines=8> */
[----:B------:R-:W-:Y:S01]  /*5680*/  @!UP0 UIADD3 UR24, UPT, UPT, UR21, 0x1400, URZ ;  /* 0x0000140015188890 */ /* 0x000fe2000fffe0ff */
[----:B------:R-:W-:Y:S01]  /*5690*/  VOTEU.ALL UP0, P1 ;  /* 0x0000000000ff7886 */ /* 0x000fe20000800000 */
[----:B------:R-:W-:Y:S01]  /*56a0*/  UMOV UR27, UR35 ;  /* 0x00000023001b7c82 */ /* 0x000fe20008000000 */
[----:B------:R-:W-:Y:S02]  /*56b0*/  UMOV UR28, UR36 ;  /* 0x00000024001c7c82 */ /* 0x000fe40008000000 */
[----:B------:R-:W-:Y:S02]  /*56c0*/  IMAD.U32 R10, RZ, RZ, UR5 ;  /* 0x00000005ff0a7e24 */ /* 0x000fe4000f8e00ff */
[----:B------:R-:W-:Y:S02]  /*56d0*/  IMAD.U32 R11, RZ, RZ, UR4 ;  /* 0x00000004ff0b7e24 */ /* 0x000fe4000f8e00ff */
[----:B------:R-:W-:Y:S01]  /*56e0*/  @!P1 IMAD.X R6, RZ, RZ, R17, P0 ;  /* 0x000000ffff069224 */ /* 0x000fe200000e0611 */
        /* <DEDUP_REMOVED lines=8> */
.L_x_215:
[----:B------:R-:W-:Y:S01]  /*5770*/  @!P1 R2UR UR5, R8 ;  /* 0x00000000080592ca */ /* 0x000fe200000e0000 */
[----:B------:R-:W-:Y:S01]  /*5780*/  VOTEU.ALL UP0, P1 ;  /* 0x0000000000ff7886 */ /* 0x000fe20000800000 */
[----:B------:R-:W-:Y:S01]  /*5790*/  @!P1 R2UR UR4, R6 ;  /* 0x00000000060492ca */ /* 0x000fe200000e0000 */
[----:B--2---:R-:W-:Y:S01]  /*57a0*/  @!P1 IMAD.MOV.U32 R0, RZ, RZ, 0x1000 ;  /* 0x00001000ff009424 */ /* 0x004fe200078e00ff */
[----:B------:R-:W-:Y:S01]  /*57b0*/  UMOV UR6, 0x0 ;  /* 0x0000000000067882 */ /* 0x000fe20000000000 */
[----:B------:R-:W-:Y:S01]  /*57c0*/  UMOV UR7, 0x10000000 ;  /* 0x1000000000077882 */ /* 0x000fe20000000000 */
[----:B------:R-:W-:Y:S01]  /*57d0*/  @!UP0 UIADD3 UR18, UPT, UPT, UR34, 0x80, URZ ;  /* 0x0000008022128890 */ /* 0x000fe2000fffe0ff */
[----:B------:R-:W-:Y:S01]  /*57e0*/  VIADD R14, R14, 0x1 ;  /* 0x000000010e0e7836 */ /* 0x000fe20000000000 */
[----:B------:R-:W-:Y:S01]  /*57f0*/  @!UP0 UIADD3 UR16, UPT, UPT, UR21, 0x2400, URZ ;  /* 0x0000240015108890 */ /* 0x000fe2000fffe0ff */
[----:B------:R-:W-:Y:S01]  /*5800*/  VOTEU.ALL UP0, P1 ;  /* 0x0000000000ff7886 */ /* 0x000fe20000800000 */
[----:B------:R-:W-:Y:S01]  /*5810*/  UMOV UR19, UR35 ;  /* 0x0000002300137c82 */ /* 0x000fe20008000000 */
[----:B------:R-:W-:Y:S02]  /*5820*/  UMOV UR20, UR36 ;  /* 0x0000002400147c82 */ /* 0x000fe40008000000 */
        /* <DEDUP_REMOVED lines=10> */
.L_x_217:
[----:B------:R-:W-:Y:S01]  /*58d0*/  @!P1 IADD3 R6, P0, PT, R16, 0x580, RZ ;  /* 0x0000058010069810 */ /* 0x000fe20007f1e0ff */
[----:B------:R-:W-:Y:S01]  /*58e0*/  VOTEU.ALL UP0, P1 ;  /* 0x0000000000ff7886 */ /* 0x000fe20000800000 */
[----:B------:R-:W-:Y:S01]  /*58f0*/  UMOV UR6, 0x0 ;  /* 0x0000000000067882 */ /* 0x000fe20000000000 */
[----:B------:R-:W-:Y:S01]  /*5900*/  UMOV UR7, 0x10000000 ;  /* 0x1000000000077882 */ /* 0x000fe20000000000 */
[----:B------:R-:W-:Y:S01]  /*5910*/  @!P1 R2UR UR5, R6 ;  /* 0x00000000060592ca */ /* 0x000fe200000e0000 */
[----:B--2---:R-:W-:Y:S01]  /*5920*/  @!P1 IMAD.X R0, RZ, RZ, R17, P0 ;  /* 0x000000ffff009224 */ /* 0x004fe200000e0611 */
[----:B------:R-:W-:Y:S01]  /*5930*/  @!UP0 UIADD3 UR10, UPT, UPT, UR34, 0xc0, URZ ;  /* 0x000000c0220a8890 */ /* 0x000fe2000fffe0ff */
[----:B------:R-:W-:Y:S01]  /*5940*/  R2UR UR16, R87 ;  /* 0x00000000571072ca */ /* 0x000fe200000e0000 */
[----:B------:R-:W-:Y:S01]  /*5950*/  @!UP0 UIADD3 UR8, UPT, UPT, UR21, 0x3400, URZ ;  /* 0x0000340015088890 */ /* 0x000fe2000fffe0ff */
[----:B------:R-:W-:Y:S01]  /*5960*/  ISETP.NE.AND P0, PT, R14, 0x2, PT ;  /* 0x000000020e00780c */ /* 0x000fe20003f05270 */
[----:B------:R-:W-:Y:S01]  /*5970*/  @!UP0 UIADD3 UR9, UPT, UPT, UR21, 0x158, URZ ;  /* 0x0000015815098890 */ /* 0x000fe2000fffe0ff */
[----:B------:R-:W-:Y:S01]  /*5980*/  @!P1 R2UR UR4, R0 ;  /* 0x00000000000492ca */ /* 0x000fe200000e0000 */
[----:B------:R-:W-:Y:S01]  /*5990*/  VOTEU.ALL UP0, P1 ;  /* 0x0000000000ff7886 */ /* 0x000fe20000800000 */
[----:B------:R-:W-:Y:S01]  /*59a0*/  UMOV UR11, UR35 ;  /* 0x00000023000b7c82 */ /* 0x000fe20008000000 */
[----:B------:R-:W-:Y:S01]  /*59b0*/  UMOV UR12, UR36 ;  /* 0x00000024000c7c82 */ /* 0x000fe20008000000 */
[----:B------:R-:W-:Y:S01]  /*59c0*/  SEL R0, RZ, 0x1, P0 ;  /* 0x00000001ff007807 */ /* 0x000fe20000000000 */
[----:B------:R-:W-:Y:S01]  /*59d0*/  UPLOP3.LUT UP3, UPT, UPT, UPT, UPT, 0x80, 0x8 ;  /* 0x000000000008789c */ /* 0x000fe20003f6f070 */
[----:B------:R-:W-:Y:S01]  /*59e0*/  IMAD.U32 R8, RZ, RZ, UR5 ;  /* 0x00000005ff087e24 */ /* 0x000fe2000f8e00ff */
[----:B------:R-:W-:Y:S01]  /*59f0*/  LOP3.LUT R15, R15, 0x1, RZ, 0x3c, !PT ;  /* 0x000000010f0f7812 */ /* 0x000fe200078e3cff */
[----:B------:R-:W-:Y:S01]  /*5a00*/  UMOV UR36, UR29 ;  /* 0x0000001d00247c82 */ /* 0x000fe20008000000 */
[----:B------:R-:W-:Y:S01]  /*5a10*/  LOP3.LUT R13, R13, R0, RZ, 0x3c, !PT ;  /* 0x000000000d0d7212 */ /* 0x000fe200078e3cff */
[----:B------:R-:W-:Y:S01]  /*5a20*/  UIADD3 UR20, UPT, UPT, UR13, UR16, URZ ;  /* 0x000000100d147290 */ /* 0x000fe2000fffe0ff */
[----:B------:R-:W-:Y:S01]  /*5a30*/  SEL R14, R14, RZ, P0 ;  /* 0x000000ff0e0e7207 */ /* 0x000fe20000000000 */
[----:B------:R-:W-:Y:S01]  /*5a40*/  UIADD3 UR16, UPT, UPT, UR14, UR59, URZ ;  /* 0x0000003b0e107290 */ /* 0x000fe2000fffe0ff */
[----:B------:R-:W-:Y:S01]  /*5a50*/  IMAD.U32 R9, RZ, RZ, UR4 ;  /* 0x00000004ff097e24 */ /* 0x000fe2000f8e00ff */
[----:B------:R-:W-:Y:S04]  /*5a60*/  @!P1 R2UR UR4, R8 ;  /* 0x00000000080492ca */ /* 0x000fe800000e0000 */
[----:B------:R-:W-:Y:S11]  /*5a70*/  @!P1 R2UR UR5, R9 ;  /* 0x00000000090592ca */ /* 0x000ff600000e0000 */
[----:B------:R-:W-:Y:S02]  /*5a80*/  @!UPT UIADD3 URZ, UPT, UPT, URZ, URZ, URZ ;  /* 0x000000fffffff290 */ /* 0x000fe4000fffe0ff */
[----:B------:R2:W-:Y:S01]  /*5a90*/  @!UP0 UTMALDG.3D [UR8], [UR4], desc[UR6] ;  /* 0x00000608040085b4 */ /* 0x0005e20008011000 */
[----:B------:R2:W-:Y:S01]  /*5aa0*/  @!P1 SYNCS.ARRIVE.TRANS64.RED.A0TR RZ, [UR21+0x158], R7 ;  /* 0x00015807ffff99a7 */ /* 0x0005e20008300415 */
[----:B------:R-:W-:Y:S01]  /*5ab0*/  SYNCS.ARRIVE.TRANS64.RED.A1T0 RZ, [UR37], RZ ;  /* 0x000000ffffff79a7 */ /* 0x000fe20008100425 */
[----:B------:R-:W-:Y:S05]  /*5ac0*/  BRA.U UP1, `(.L_x_102) ;  /* 0xfffffff101747547 */ /* 0x000fea000b83ffff */
[----:B------:R-:W-:-:S04]  /*5ad0*/  SHF.L.U32 R3, R15, 0x1f, RZ ;  /* 0x0000001f0f037819 */ /* 0x000fc800000006ff */
[----:B------:R-:W3:Y:S02]  /*5ae0*/  SYNCS.PHASECHK.TRANS64.TRYWAIT P0, [UR21+0x160], R3 ;  /* 0x00016003ff0075a7 */ /* 0x000ee40008001115 */
[----:B---3--:R-:W-:Y:S05]  /*5af0*/  @!P0 BRA `(.L_x_103) ;  /* 0x0000005400ac8947 */ /* 0x008fea0003800000 */
.L_x_219:
[----:B------:R-:W4:Y:S02]  /*5b00*/  SYNCS.PHASECHK.TRANS64.TRYWAIT P0, [UR21+0x168], R3 ;  /* 0x00016803ff0075a7 */ /* 0x000f240008001115 */
[----:B----4-:R-:W-:Y:S05]  /*5b10*/  @!P0 BRA `(.L_x_104) ;  /* 0x0000005400bc8947 */ /* 0x010fea0003800000 */
.L_x_221:
[----:B------:R-:W4:Y:S02]  /*5b20*/  SYNCS.PHASECHK.TRANS64.TRYWAIT P0, [UR21+0x170], R3 ;  /* 0x00017003ff0075a7 */ /* 0x000f240008001115 */
[----:B----4-:R-:W-:Y:S05]  /*5b30*/  @!P0 BRA `(.L_x_105) ;  /* 0x0000005400cc8947 */ /* 0x010fea0003800000 */
.L_x_223:
[----:B---3--:R-:W-:-:S07]  /*5b40*/  MOV R0, UR21 ;  /* 0x0000001500007c02 */ /* 0x008fce0008000f00 */
.L_x_106:
[----:B---3--:R-:W-:-:S04]  /*5b50*/  SHF.L.U32 R3, R15, 0x1f, RZ ;  /* 0x0000001f0f037819 */ /* 0x008fc800000006ff */
[----:B------:R3:W4:Y:S03]  /*5b60*/  SYNCS.PHASECHK.TRANS64.TRYWAIT P0, [R0+URZ+0x178], R3 ;  /* 0x00017803000075a7 */ /* 0x00072600080011ff */
[----:B----4-:R-:W-:Y:S05]  /*5b70*/  @!P0 NANOSLEEP.SYNCS 0x989680 ;  /* 0x009896800000895d */ /* 0x010fea0003900000 */
[----:B------:R-:W4:Y:S02]  /*5b80*/  @!P0 SYNCS.PHASECHK.TRANS64 P0, [R0+URZ+0x178], R3 ;  /* 0x00017803000085a7 */ /* 0x000f2400080010ff */
[----:B-12-4-:R-:W-:Y:S05]  /*5b90*/  @P0 EXIT ;  /* 0x000000000000094d */ /* 0x016fea0003800000 */
[----:B------:R-:W-:Y:S05]  /*5ba0*/  BRA `(.L_x_106) ;  /* 0xfffffffc00e87947 */ /* 0x000fea000383ffff */
.L_x_91:
[----:B------:R-:W-:-:S06]  /*5bb0*/  UISETP.GE.AND UP0, UPT, UR17, 0x4, UPT ;  /* 0x000000041100788c */ /* 0x000fcc000bf06270 */
[----:B------:R-:W-:-:S13]  /*5bc0*/  PLOP3.LUT P0, PT, PT, PT, UP0, 0x80, 0x8 ;  /* 0x000000000008781c */ /* 0x000fda0003f0f008 */
[----:B-1----:R-:W-:Y:S05]  /*5bd0*/  @!P0 EXIT ;  /* 0x000000000000894d */ /* 0x002fea0003800000 */
[----:B------:R-:W1:Y:S08]  /*5be0*/  S2UR UR4, SR_CgaCtaId ;  /* 0x00000000000479c3 */ /* 0x000e700000008800 */
[----:B------:R-:W-:Y:S01]  /*5bf0*/  BAR.SYNC.DEFER_BLOCKING 0x6, 0xa0 ;  /* 0x0182800000007b1d */ /* 0x000fe20000010000 */
[C---:B------:R-:W-:Y:S01]  /*5c00*/  IMAD.SHL.U32 R7, R95.reuse, 0x40, RZ ;  /* 0x000000405f077824 */ /* 0x040fe200078e00ff */
[C---:B------:R-:W-:Y:S01]  /*5c10*/  LOP3.LUT R97, R95.reuse, 0x60, RZ, 0xc0, !PT ;  /* 0x000000605f617812 */ /* 0x040fe200078ec0ff */
[----:B------:R-:W-:-:S02]  /*5c20*/  IMAD.SHL.U32 R4, R95, 0x20, RZ ;  /* 0x000000205f047824 */ /* 0x000fc400078e00ff */
[----:B------:R-:W-:Y:S02]  /*5c30*/  HFMA2 R36, -RZ, RZ, 0, 0 ;  /* 0x00000000ff247431 */ /* 0x000fe400000001ff */
[----:B------:R-:W-:Y:S01]  /*5c40*/  IMAD.SHL.U32 R6, R95, 0x2, RZ ;  /* 0x000000025f067824 */ /* 0x000fe200078e00ff */
[----:B------:R-:W-:Y:S01]  /*5c50*/  UMOV UR44, 0x400 ;  /* 0x00000400002c7882 */ /* 0x000fe20000000000 */
[----:B------:R-:W2:Y:S01]  /*5c60*/  LDC.64 R82, c[0x0][0x8b0] ;  /* 0x00022c00ff527b82 */ /* 0x000ea20000000a00 */
[----:B------:R-:W-:Y:S01]  /*5c70*/  LOP3.LUT R5, R7, 0x180, RZ, 0xc0, !PT ;  /* 0x0000018007057812 */ /* 0x000fe200078ec0ff */
[----:B------:R-:W-:Y:S01]  /*5c80*/  IMAD.U32 R37, R95, 0x10000, RZ ;  /* 0x000100005f257824 */ /* 0x000fe200078e00ff */
[----:B------:R-:W-:Y:S01]  /*5c90*/  LOP3.LUT R4, R4, 0xc00, RZ, 0xc0, !PT ;  /* 0x00000c0004047812 */ /* 0x000fe200078ec0ff */
[----:B------:R-:W-:Y:S01]  /*5ca0*/  IMAD.MOV.U32 R94, RZ, RZ, RZ ;  /* 0x000000ffff5e7224 */ /* 0x000fe200078e00ff */
[----:B------:R-:W-:Y:S01]  /*5cb0*/  LOP3.LUT R6, R5, 0x20, R6, 0xf8, !PT ;  /* 0x0000002005067812 */ /* 0x000fe200078ef806 */
[----:B------:R-:W-:Y:S01]  /*5cc0*/  IMAD.SHL.U32 R5, R95, 0x8, RZ ;  /* 0x000000085f057824 */ /* 0x000fe200078e00ff */
[----:B------:R-:W-:Y:S01]  /*5cd0*/  LOP3.LUT R4, R4, 0x40, R7, 0xf8, !PT ;  /* 0x0000004004047812 */ /* 0x000fe200078ef807 */
[----:B------:R-:W3:Y:S01]  /*5ce0*/  LDC.64 R80, c[0x0][0x8a8] ;  /* 0x00022a00ff507b82 */ /* 0x000ee20000000a00 */
[----:B------:R-:W-:Y:S01]  /*5cf0*/  LOP3.LUT R37, R37, 0x600000, RZ, 0xc0, !PT ;  /* 0x0060000025257812 */ /* 0x000fe200078ec0ff */
[----:B------:R-:W-:Y:S01]  /*5d00*/  IMAD.MOV.U32 R89, RZ, RZ, RZ ;  /* 0x000000ffff597224 */ /* 0x000fe200078e00ff */
[----:B------:R-:W-:-:S02]  /*5d10*/  LOP3.LUT R95, R95, 0x2, RZ, 0xc0, !PT ;  /* 0x000000025f5f7812 */ /* 0x000fc400078ec0ff */
[----:B------:R-:W-:Y:S02]  /*5d20*/  CS2R R92, SRZ ;  /* 0x00000000005c7805 */ /* 0x000fe4000001ff00 */
[----:B------:R-:W-:Y:S01]  /*5d30*/  LOP3.LUT R5, R6, 0x30, R5, 0x78, !PT ;  /* 0x0000003006057812 */ /* 0x000fe200078e7805 */
[----:B------:R-:W4:Y:S01]  /*5d40*/  LDCU UR57, c[0x0][0x370] ;  /* 0x00006e00ff3977ac */ /* 0x000f220008000800 */
[----:B------:R-:W-:Y:S01]  /*5d50*/  LOP3.LUT R4, R4, 0x200, R7, 0xf8, !PT ;  /* 0x0000020004047812 */ /* 0x000fe200078ef807 */
[----:B------:R-:W-:Y:S01]  /*5d60*/  IMAD.MOV R90, RZ, RZ, -R95 ;  /* 0x000000ffff5a7224 */ /* 0x000fe200078e0a5f */
[----:B------:R-:W-:Y:S01]  /*5d70*/  MOV R91, RZ ;  /* 0x000000ff005b7202 */ /* 0x000fe20000000f00 */
[----:B-1----:R-:W-:Y:S01]  /*5d80*/  ULEA UR44, UR4, UR44, 0x18 ;  /* 0x0000002c042c7291 */ /* 0x002fe2000f8ec0ff */
[----:B------:R-:W-:Y:S01]  /*5d90*/  LOP3.LUT R84, R4, R5, RZ, 0xfc, !PT ;  /* 0x0000000504547212 */ /* 0x000fe200078efcff */
[----:B------:R-:W1:Y:S02]  /*5da0*/  LDCU.64 UR62, c[0x0][0x348] ;  /* 0x00006900ff3e77ac */ /* 0x000e640008000a00 */
[----:B------:R-:W-:-:S02]  /*5db0*/  UIADD3 UR4, UPT, UPT, UR44, 0x4400, URZ ;  /* 0x000044002c047890 */ /* 0x000fc4000fffe0ff */
[----:B------:R-:W-:-:S03]  /*5dc0*/  UIADD3 UR5, UPT, UPT, UR44, 0x400, URZ ;  /* 0x000004002c057890 */ /* 0x000fc6000fffe0ff */
[----:B------:R-:W4:Y:S01]  /*5dd0*/  LDS R0, [UR44+0x240] ;  /* 0x0002402cff007984 */ /* 0x000f220008000800 */
[----:B------:R-:W1:Y:S01]  /*5de0*/  LDCU UR43, c[0x0][0xb0c] ;  /* 0x00016180ff2b77ac */ /* 0x000e620008000800 */
[----:B------:R-:W-:Y:S02]  /*5df0*/  IMAD.U32 R96, RZ, RZ, UR4 ;  /* 0x00000004ff607e24 */ /* 0x000fe4000f8e00ff */
[----:B------:R-:W-:Y:S01]  /*5e00*/  IMAD.U32 R98, RZ, RZ, UR5 ;  /* 0x00000005ff627e24 */ /* 0x000fe2000f8e00ff */
[----:B------:R-:W1:Y:S01]  /*5e10*/  LDCU UR39, c[0x0][0xb30] ;  /* 0x00016600ff2777ac */ /* 0x000e620008000800 */
[----:B------:R-:W1:Y:S01]  /*5e20*/  LDCU.64 UR46, c[0x0][0x888] ;  /* 0x00011100ff2e77ac */ /* 0x000e620008000a00 */
[----:B------:R-:W1:Y:S01]  /*5e30*/  LDCU.64 UR40, c[0x0][0xb28] ;  /* 0x00016500ff2877ac */ /* 0x000e620008000a00 */
[----:B------:R-:W1:Y:S01]  /*5e40*/  LDCU.64 UR60, c[0x0][0x890] ;  /* 0x00011200ff3c77ac */ /* 0x000e620008000a00 */
[----:B------:R-:W1:Y:S01]  /*5e50*/  LDCU.128 UR52, c[0x0][0xb10] ;  /* 0x00016200ff3477ac */ /* 0x000e620008000c00 */
[----:B------:R-:W1:Y:S02]  /*5e60*/  LDCU UR56, c[0x0][0x374] ;  /* 0x00006e80ff3877ac */ /* 0x000e640008000800 */
[----:B-1234-:R-:W-:-:S07]  /*5e70*/  IMAD.IADD R37, R0, 0x1, R37 ;  /* 0x0000000100257824 */ /* 0x01efce00078e0225 */
.L_x_148:
[C---:B------:R-:W-:Y:S02]  /*5e80*/  LEA R3, R89.reuse, UR44, 0x3 ;  /* 0x0000002c59037c11 */ /* 0x040fe4000f8e18ff */
[----:B------:R-:W-:Y:S02]  /*5e90*/  SHF.L.U32 R0, R92, 0x1f, RZ ;  /* 0x0000001f5c007819 */ /* 0x000fe400000006ff */
[----:B------:R-:W-:Y:S02]  /*5ea0*/  LEA R5, R89, UR44, 0x4 ;  /* 0x0000002c59057c11 */ /* 0x000fe4000f8e20ff */
[----:B-1----:R-:W1:Y:S02]  /*5eb0*/  SYNCS.PHASECHK.TRANS64.TRYWAIT P0, [R3+URZ+0x190], R0 ;  /* 0x00019000030075a7 */ /* 0x002e6400080011ff */
[----:B-1----:R-:W-:Y:S05]  /*5ec0*/  @!P0 BRA `(.L_x_107) ;  /* 0x0000005400008947 */ /* 0x002fea0003800000 */
.L_x_224:
        /* <DEDUP_REMOVED lines=11> */
[----:B------:R-:W-:Y:S01]  /*5f80*/  PLOP3.LUT P0, PT, PT, PT, UP1, 0x80, 0x8 ;  /* 0x000000000008781c */ /* 0x000fe20003f0f018 */
[----:B------:R-:W-:Y:S11]  /*5f90*/  UP2UR UR45, UPR, URZ, 0x2 ;  /* 0x00000002ff2d7883 */ /* 0x000ff60008000000 */
[----:B------:R-:W-:Y:S01]  /*5fa0*/  @!UPT UIADD3 URZ, UPT, UPT, URZ, URZ, URZ ;  /* 0x000000fffffff290 */ /* 0x000fe2000fffe0ff */
[----:B-1----:R-:W-:Y:S02]  /*5fb0*/  @P0 SHF.R.U32.HI R0, RZ, 0x10, R5 ;  /* 0x00000010ff000819 */ /* 0x002fe40000011605 */
        /* <DEDUP_REMOVED lines=12> */
[----:B------:R-:W2:Y:S01]  /*6080*/  LDCU UR12, c[0x0][0xb20] ;  /* 0x00016400ff0c77ac */ /* 0x000ea20008000800 */
[----:B------:R-:W-:Y:S02]  /*6090*/  UIMAD.WIDE.U32 UR4, UR56, UR55, URZ ;  /* 0x00000037380472a5 */ /* 0x000fe4000f8e00ff */
[----:B------:R-:W-:Y:S02]  /*60a0*/  UIMAD.WIDE.U32 UR6, UR57, UR52, URZ ;  /* 0x00000034390672a5 */ /* 0x000fe4000f8e00ff */
[----:B------:R-:W-:Y:S02]  /*60b0*/  UISETP.NE.AND UP0, UPT, UR54, 0x1, UPT ;  /* 0x000000013600788c */ /* 0x000fe4000bf05270 */
[----:B------:R-:W-:Y:S02]  /*60c0*/  UIMAD.WIDE.U32 UR8, UR37, UR55, URZ ;  /* 0x00000037250872a5 */ /* 0x000fe4000f8e00ff */
[----:B------:R-:W-:Y:S02]  /*60d0*/  UIMAD.WIDE.U32 UR10, UR38, UR52, URZ ;  /* 0x00000034260a72a5 */ /* 0x000fe4000f8e00ff */
[----:B------:R-:W-:Y:S02]  /*60e0*/  UISETP.NE.AND UP1, UPT, UR43, 0x1, UPT ;  /* 0x000000012b00788c */ /* 0x000fe4000bf25270 */
[----:B------:R-:W-:Y:S01]  /*60f0*/  UISETP.NE.AND UP2, UPT, UR42, 0x1, UPT ;  /* 0x000000012a00788c */ /* 0x000fe2000bf45270 */
[----:B------:R-:W-:Y:S02]  /*6100*/  UMOV UR4, UR5 ;  /* 0x0000000500047c82 */ /* 0x000fe40008000000 */
[----:B--2---:R-:W-:Y:S03]  /*6110*/  USHF.R.U32.HI UR5, URZ, UR12, UR4 ;  /* 0x0000000cff057299 */ /* 0x004fe60008011604 */
[----:B------:R-:W-:Y:S02]  /*6120*/  UMOV UR4, UR7 ;  /* 0x0000000700047c82 */ /* 0x000fe40008000000 */
[----:B------:R-:W-:Y:S02]  /*6130*/  USHF.R.U32.HI UR7, URZ, UR53, UR4 ;  /* 0x00000035ff077299 */ /* 0x000fe40008011604 */
[----:B------:R-:W-:Y:S02]  /*6140*/  USEL UR4, UR56, UR5, !UP0 ;  /* 0x0000000538047287 */ /* 0x000fe4000c000000 */
[----:B------:R-:W-:Y:S01]  /*6150*/  USEL UR7, UR57, UR7, !UP1 ;  /* 0x0000000739077287 */ /* 0x000fe2000c800000 */
[----:B------:R-:W-:Y:S01]  /*6160*/  UMOV UR5, UR9 ;  /* 0x0000000900057c82 */ /* 0x000fe20008000000 */
[----:B------:R-:W-:Y:S02]  /*6170*/  UIMAD.WIDE.U32 UR8, UR4, UR40, URZ ;  /* 0x00000028040872a5 */ /* 0x000fe4000f8e00ff */
[----:B------:R-:W-:Y:S03]  /*6180*/  USHF.R.U32.HI UR6, URZ, UR12, UR5 ;  /* 0x0000000cff067299 */ /* 0x000fe60008011605 */
[----:B------:R-:W-:Y:S01]  /*6190*/  UMOV UR5, UR11 ;  /* 0x0000000b00057c82 */ /* 0x000fe20008000000 */
[----:B------:R-:W-:Y:S02]  /*61a0*/  UIMAD.WIDE.U32 UR10, UR7, UR40, URZ ;  /* 0x00000028070a72a5 */ /* 0x000fe4000f8e00ff */
[----:B------:R-:W-:Y:S02]  /*61b0*/  USHF.R.U32.HI UR12, URZ, UR53, UR5 ;  /* 0x00000035ff0c7299 */ /* 0x000fe40008011605 */
[----:B------:R-:W-:Y:S01]  /*61c0*/  USEL UR6, UR37, UR6, !UP0 ;  /* 0x0000000625067287 */ /* 0x000fe2000c000000 */
[----:B------:R-:W-:Y:S02]  /*61d0*/  UMOV UR5, UR9 ;  /* 0x0000000900057c82 */ /* 0x000fe40008000000 */
[----:B------:R-:W-:Y:S01]  /*61e0*/  UMOV UR10, UR11 ;  /* 0x0000000b000a7c82 */ /* 0x000fe20008000000 */
[----:B------:R-:W-:Y:S02]  /*61f0*/  @UP2 USHF.R.U32.HI UR4, URZ, UR41, UR5 ;  /* 0x00000029ff042299 */ /* 0x000fe40008011605 */
[----:B------:R-:W-:Y:S02]  /*6200*/  @UP2 USHF.R.U32.HI UR7, URZ, UR41, UR10 ;  /* 0x00000029ff072299 */ /* 0x000fe4000801160a */
[----:B------:R-:W-:Y:S02]  /*6210*/  UIMAD UR4, UR42, UR4, URZ ;  /* 0x000000042a0472a4 */ /* 0x000fe4000f8e02ff */
        /* <DEDUP_REMOVED lines=8> */
[----:B------:R-:W-:Y:S02]  /*62a0*/  USEL UR11, UR6, UR4, !UP2 ;  /* 0x00000004060b7287 */ /* 0x000fe4000d000000 */
[----:B------:R-:W-:Y:S02]  /*62b0*/  UIADD3 UR8, UPT, UPT, -UR5, URZ, URZ ;  /* 0x000000ff05087290 */ /* 0x000fe4000fffe1ff */
[----:B------:R-:W-:Y:S01]  /*62c0*/  UIADD3 UR10, UPT, UPT, -UR11, URZ, URZ ;  /* 0x000000ff0b0a7290 */ /* 0x000fe2000fffe1ff */
[----:B------:R-:W-:Y:S01]  /*62d0*/  @!UP0 UMOV UR4, UR9 ;  /* 0x0000000900048c82 */ /* 0x000fe20008000000 */
[----:B------:R-:W-:Y:S02]  /*62e0*/  UIADD3 UR9, UPT, UPT, -UR6, URZ, URZ ;  /* 0x000000ff06097290 */ /* 0x000fe4000fffe1ff */
[----:B------:R-:W-:Y:S02]  /*62f0*/  @!UP0 USHF.R.U32.HI UR4, URZ, UR41, UR4 ;  /* 0x00000029ff048299 */ /* 0x000fe40008011604 */
[----:B------:R-:W-:Y:S02]  /*6300*/  UIMAD UR10, UR42, UR10, UR6 ;  /* 0x0000000a2a0a72a4 */ /* 0x000fe4000f8e0206 */
[----:B------:R-:W-:Y:S04]  /*6310*/  @!UP0 USEL UR4, UR5, UR4, !UP2 ;  /* 0x0000000405048287 */ /* 0x000fe8000d000000 */
[----:B------:R-:W-:Y:S02]  /*6320*/  @!UP0 UIMAD UR10, UR7, UR10, UR4 ;  /* 0x0000000a070a82a4 */ /* 0x000fe4000f8e0204 */
[----:B------:R-:W-:Y:S02]  /*6330*/  @!UP0 UIADD3 UR11, UPT, UPT, UR11, -UR4, URZ ;  /* 0x800000040b0b8290 */ /* 0x000fe4000fffe0ff */
[----:B------:R-:W-:Y:S02]  /*6340*/  UIMAD UR7, UR43, UR8, UR38 ;  /* 0x000000082b0772a4 */ /* 0x000fe4000f8e0226 */
[----:B------:R-:W-:Y:S02]  /*6350*/  @!UP0 UIMAD UR6, UR11, UR42, UR5 ;  /* 0x0000002a0b0682a4 */ /* 0x000fe4000f8e0205 */
[----:B------:R-:W-:Y:S01]  /*6360*/  UIMAD UR4, UR54, UR9, UR37 ;  /* 0x00000009360472a4 */ /* 0x000fe2000f8e0225 */
[----:B------:R-:W-:Y:S02]  /*6370*/  @!UP0 UMOV UR5, UR10 ;  /* 0x0000000a00058c82 */ /* 0x000fe40008000000 */
[----:B------:R-:W-:Y:S02]  /*6380*/  UIMAD UR38, UR5, UR43, UR7 ;  /* 0x0000002b052672a4 */ /* 0x000fe4000f8e0207 */
[----:B------:R-:W-:Y:S11]  /*6390*/  UIMAD UR37, UR6, UR54, UR4 ;  /* 0x00000036062572a4 */ /* 0x000ff6000f8e0204 */
[----:B------:R-:W-:Y:S01]  /*63a0*/  @!UPT UIADD3 URZ, UPT, UPT, URZ, URZ, URZ ;  /* 0x000000fffffff290 */ /* 0x000fe2000fffe0ff */
.L_x_108:
[----:B------:R-:W-:Y:S01]  /*63b0*/  UISETP.NE.AND UP0, UPT, UR39, 0x1, UPT ;  /* 0x000000012700788c */ /* 0x000fe2000bf05270 */
[----:B------:R-:W-:Y:S01]  /*63c0*/  IADD3 R89, PT, PT, R89, 0x1, RZ ;  /* 0x0000000159597810 */ /* 0x000fe20007ffe0ff */
[----:B------:R-:W-:Y:S02]  /*63d0*/  UIADD3 UR11, UPT, UPT, UR44, 0x400, URZ ;  /* 0x000004002c0b7890 */ /* 0x000fe4000fffe0ff */
[----:B------:R-:W-:Y:S02]  /*63e0*/  USHF.L.U32 UR50, UR16, 0x6, URZ ;  /* 0x0000000610327899 */ /* 0x000fe400080006ff */
[----:B------:R-:W-:Y:S05]  /*63f0*/  USHF.L.U32 UR49, UR20, 0x8, URZ ;  /* 0x0000000814317899 */ /* 0x000fea00080006ff */
[----:B------:R-:W2:Y:S01]  /*6400*/  @!UP0 LDCU.128 UR12, c[0x0][0xb10] ;  /* 0x00016200ff0c87ac */ /* 0x000ea20008000c00 */
[----:B------:R-:W3:Y:S01]  /*6410*/  @!UP0 LDCU UR5, c[0x0][0xb0c] ;  /* 0x00016180ff0587ac */ /* 0x000ee20008000800 */
[----:B------:R-:W4:Y:S01]  /*6420*/  @!UP0 LDCU UR10, c[0x0][0xb20] ;  /* 0x00016400ff0a87ac */ /* 0x000f220008000800 */
[----:B--2---:R-:W-:Y:S02]  /*6430*/  UIMAD.WIDE.U32 UR8, UR38, UR12, URZ ;  /* 0x0000000c260872a5 */ /* 0x004fe4000f8e00ff */
[----:B------:R-:W-:Y:S02]  /*6440*/  UIMAD.WIDE.U32 UR6, UR37, UR15, URZ ;  /* 0x0000000f250672a5 */ /* 0x000fe4000f8e00ff */
[----:B------:R-:W-:Y:S03]  /*6450*/  @!UP0 UISETP.NE.AND UP1, UPT, UR14, 0x1, UPT ;  /* 0x000000010e00888c */ /* 0x000fe6000bf25270 */
[----:B------:R-:W-:Y:S01]  /*6460*/  @!UP0 UMOV UR4, UR9 ;  /* 0x0000000900048c82 */ /* 0x000fe20008000000 */
[----:B---3--:R-:W-:Y:S02]  /*6470*/  @!UP0 UISETP.NE.AND UP2, UPT, UR5, 0x1, UPT ;  /* 0x000000010500888c */ /* 0x008fe4000bf45270 */
[----:B------:R-:W-:Y:S01]  /*6480*/  @!UP0 USHF.R.U32.HI UR4, URZ, UR13, UR4 ;  /* 0x0000000dff048299 */ /* 0x000fe20008011604 */
[----:B------:R-:W-:Y:S02]  /*6490*/  @!UP0 UMOV UR6, UR7 ;  /* 0x0000000700068c82 */ /* 0x000fe40008000000 */
[----:B----4-:R-:W-:Y:S02]  /*64a0*/  @!UP0 USHF.R.U32.HI UR6, URZ, UR10, UR6 ;  /* 0x0000000aff068299 */ /* 0x010fe40008011606 */
[----:B------:R-:W-:Y:S02]  /*64b0*/  @!UP0 USEL UR7, UR38, UR4, !UP2 ;  /* 0x0000000426078287 */ /* 0x000fe4000d000000 */
[----:B------:R-:W-:Y:S04]  /*64c0*/  @!UP0 USEL UR6, UR37, UR6, !UP1 ;  /* 0x0000000625068287 */ /* 0x000fe8000c800000 */
[----:B------:R-:W-:Y:S02]  /*64d0*/  @!UP0 UIADD3 UR4, UPT, UPT, -UR7, UR6, URZ ;  /* 0x0000000607048290 */ /* 0x000fe4000fffe1ff */
[----:B------:R-:W-:Y:S02]  /*64e0*/  @!UP0 UIADD3 UR6, UPT, UPT, UR7, -UR6, URZ ;  /* 0x8000000607068290 */ /* 0x000fe4000fffe0ff */
[----:B------:R-:W-:Y:S02]  /*64f0*/  @!UP0 UIMAD UR38, UR4, UR5, UR38 ;  /* 0x00000005042682a4 */ /* 0x000fe4000f8e0226 */
[----:B------:R-:W-:Y:S02]  /*6500*/  @!UP0 UIMAD UR37, UR6, UR14, UR37 ;  /* 0x0000000e062582a4 */ /* 0x000fe4000f8e0225 */
[----:B------:R-:W-:Y:S09]  /*6510*/  ULOP3.LUT UP0, URZ, UR11, 0x1b0, URZ, 0xc0, !UPT ;  /* 0x000001b00bff7892 */ /* 0x000ff2000f80c0ff */
[----:B------:R-:W-:Y:S05]  /*6520*/  BRA.U !UP0, `(.L_x_109) ;  /* 0x0000000108407547 */ /* 0x000fea000b800000 */
[----:B------:R-:W2:Y:S01]  /*6530*/  LDCU.64 UR8, c[0x4][0x88] ;  /* 0x01001100ff0877ac */ /* 0x000ea20008000a00 */
[----:B------:R-:W-:Y:S01]  /*6540*/  MOV R3, 0x0 ;  /* 0x0000000000037802 */ /* 0x000fe20000000f00 */
[----:B------:R-:W-:Y:S02]  /*6550*/  HFMA2 R12, -RZ, RZ, 0, 5.9604644775390625e-08 ;  /* 0x00000001ff0c7431 */ /* 0x000fe400000001ff */
[----:B------:R-:W-:Y:S02]  /*6560*/  IMAD.MOV.U32 R8, RZ, RZ, 0x70 ;  /* 0x00000070ff087424 */ /* 0x000fe400078e00ff */
[----:B------:R-:W-:Y:S01]  /*6570*/  IMAD.MOV.U32 R13, RZ, RZ, RZ ;  /* 0x000000ffff0d7224 */ /* 0x000fe200078e00ff */
[----:B------:R-:W3:Y:S01]  /*6580*/  LDCU.64 UR6, c[0x4][0x90] ;  /* 0x01001200ff0677ac */ /* 0x000ee20008000a00 */
[----:B------:R-:W4:Y:S01]  /*6590*/  LDC.64 R2, c[0x4][R3] ;  /* 0x0100000003027b82 */ /* 0x000f220000000a00 */
[----:B------:R-:W1:Y:S01]  /*65a0*/  LDCU.64 UR4, c[0x4][0x8] ;  /* 0x01000100ff0477ac */ /* 0x000e620008000a00 */
[----:B--2---:R-:W-:Y:S01]  /*65b0*/  MOV R5, UR9 ;  /* 0x0000000900057c02 */ /* 0x004fe20008000f00 */
[----:B------:R-:W-:Y:S01]  /*65c0*/  IMAD.U32 R4, RZ, RZ, UR8 ;  /* 0x00000008ff047e24 */ /* 0x000fe2000f8e00ff */
[----:B---3--:R-:W-:Y:S01]  /*65d0*/  MOV R7, UR7 ;  /* 0x0000000700077c02 */ /* 0x008fe20008000f00 */
[----:B------:R-:W-:Y:S01]  /*65e0*/  IMAD.U32 R6, RZ, RZ, UR6 ;  /* 0x00000006ff067e24 */ /* 0x000fe2000f8e00ff */
[----:B-1----:R-:W-:Y:S01]  /*65f0*/  MOV R11, UR5 ;  /* 0x00000005000b7c02 */ /* 0x002fe20008000f00 */
[----:B------:R-:W-:Y:S02]  /*6600*/  IMAD.U32 R10, RZ, RZ, UR4 ;  /* 0x00000004ff0a7e24 */ /* 0x000fe4000f8e00ff */
[----:B------:R-:W-:Y:S07]  /*6610*/  LEPC R20, `(.L_x_109) ;  /* 0x000000001014794e */ /* 0x000fee0000000000 */
[----:B----45:R-:W-:Y:S05]  /*6620*/  CALL.ABS.NOINC R2 ;  /* 0x0000000002007343 */ /* 0x030fea0003c00000 */
.L_x_109:
[----:B------:R-:W-:Y:S01]  /*6630*/  LOP3.LUT P0, RZ, R96, 0x1b0, RZ, 0xc0, !PT ;  /* 0x000001b060ff7812 */ /* 0x000fe2000780c0ff */
[----:B------:R-:W-:Y:S11]  /*6640*/  BSSY.RECONVERGENT B6, `(.L_x_110) ;  /* 0x0000013000067945 */ /* 0x000ff60003800200 */
[----:B------:R-:W-:Y:S01]  /*6650*/  @!UPT UIADD3 URZ, UPT, UPT, URZ, URZ, URZ ;  /* 0x000000fffffff290 */ /* 0x000fe2000fffe0ff */
[----:B------:R-:W-:Y:S05]  /*6660*/  @!P0 BRA `(.L_x_111) ;  /* 0x0000000000408947 */ /* 0x000fea0003800000 */
        /* <DEDUP_REMOVED lines=16> */
.L_x_111:
[----:B------:R-:W-:Y:S05]  /*6770*/  BSYNC.RECONVERGENT B6 ;  /* 0x0000000000067941 */ /* 0x000fea0003800200 */
.L_x_110:
[----:B------:R-:W-:Y:S01]  /*6780*/  R2UR UR4, R88 ;  /* 0x00000000580472ca */ /* 0x000fe200000e0000 */
[----:B------:R-:W-:Y:S01]  /*6790*/  UISETP.NE.U32.AND UP0, UPT, UR60, URZ, UPT ;  /* 0x000000ff3c00728c */ /* 0x000fe2000bf05070 */
[----:B------:R-:W-:Y:S02]  /*67a0*/  ISETP.NE.U32.AND P4, PT, R82, RZ, PT ;  /* 0x000000ff5200720c */ /* 0x000fe40003f85070 */
[----:B------:R-:W-:Y:S01]  /*67b0*/  ISETP.NE.U32.AND P2, PT, RZ, UR46, PT ;  /* 0x0000002eff007c0c */ /* 0x000fe2000bf45070 */
[----:B------:R-:W-:Y:S01]  /*67c0*/  UISETP.NE.AND.EX UP1, UPT, UR61, URZ, UPT, UP0 ;  /* 0x000000ff3d00728c */ /* 0x000fe2000bf25300 */
[----:B------:R-:W-:Y:S01]  /*67d0*/  ISETP.NE.AND.EX P4, PT, R83, RZ, PT, P4 ;  /* 0x000000ff5300720c */ /* 0x000fe20003f85340 */
[----:B------:R-:W-:Y:S01]  /*67e0*/  UPLOP3.LUT UP0, UPT, UPT, UPT, UPT, 0x40, 0x4 ;  /* 0x000000000004789c */ /* 0x000fe20003f0e870 */
[----:B------:R-:W-:Y:S05]  /*67f0*/  ISETP.NE.AND.EX P2, PT, RZ, UR47, PT, P2 ;  /* 0x0000002fff007c0c */ /* 0x000fea000bf45320 */
[----:B------:R-:W-:Y:S06]  /*6800*/  UISETP.NE.AND UP2, UPT, UR4, URZ, UPT ;  /* 0x000000ff0400728c */ /* 0x000fec000bf45270 */
[----:B------:R-:W-:Y:S05]  /*6810*/  PLOP3.LUT P1, PT, PT, PT, UP2, 0x80, 0x8 ;  /* 0x000000000008781c */ /* 0x000fea0003f2f028 */
[----:B------:R-:W-:Y:S06]  /*6820*/  @UP2 UPLOP3.LUT UP0, UPT, UPT, UPT, UP1, 0x80, 0x8 ;  /* 0x000000000008289c */ /* 0x000fec0003f0f010 */
[----:B------:R-:W-:Y:S01]  /*6830*/  PLOP3.LUT P0, PT, PT, PT, UP0, 0x80, 0x8 ;  /* 0x000000000008781c */ /* 0x000fe20003f0f008 */
[----:B------:R-:W-:Y:S01]  /*6840*/  @!UPT UIADD3 URZ, UPT, UPT, URZ, URZ, URZ ;  /* 0x000000fffffff290 */ /* 0x000fe2000fffe0ff */
[----:B------:R-:W-:Y:S11]  /*6850*/  BRA.U !UP1, `(.L_x_112) ;  /* 0x00000001093c7547 */ /* 0x000ff6000b800000 */
[----:B------:R-:W-:Y:S01]  /*6860*/  UISETP.NE.U32.AND UP0, UPT, UR46, URZ, UPT ;  /* 0x000000ff2e00728c */ /* 0x000fe2000bf05070 */
[----:B-1----:R-:W-:Y:S01]  /*6870*/  HFMA2 R0, -RZ, RZ, 0, 5.9604644775390625e-08 ;  /* 0x00000001ff007431 */ /* 0x002fe200000001ff */
[----:B------:R-:W1:Y:S01]  /*6880*/  LDCU.64 UR8, c[0x0][0x358] ;  /* 0x00006b00ff0877ac */ /* 0x000e620008000a00 */
[----:B------:R-:W-:Y:S01]  /*6890*/  IMAD.MOV.U32 R85, RZ, RZ, 0x1 ;  /* 0x00000001ff557424 */ /* 0x000fe200078e00ff */
[----:B------:R-:W-:Y:S06]  /*68a0*/  UISETP.NE.AND.EX UP0, UPT, UR47, URZ, UPT, UP0 ;  /* 0x000000ff2f00728c */ /* 0x000fec000bf05300 */
[----:B------:R-:W-:Y:S05]  /*68b0*/  PLOP3.LUT P3, PT, PT, PT, UP0, 0x80, 0x8 ;  /* 0x000000000008781c */ /* 0x000fea0003f6f008 */
[----:B------:R-:W2:Y:S01]  /*68c0*/  @UP0 LDCU.64 UR4, c[0x0][0x888] ;  /* 0x00011100ff0407ac */ /* 0x000ea20008000a00 */
[----:B------:R-:W-:Y:S07]  /*68d0*/  @UP0 UIMAD UR6, UR36, UR60, URZ ;  /* 0x0000003c240602a4 */ /* 0x000fee000f8e02ff */
[----:B------:R-:W-:Y:S01]  /*68e0*/  @!P3 PRMT R85, R0, 0x7610, R85 ;  /* 0x000076100055b816 */ /* 0x000fe20000000055 */
[----:B--2---:R-:W-:Y:S06]  /*68f0*/  @UP0 UIMAD.WIDE UR4, UR6, 0x4, UR4 ;  /* 0x00000004060408a5 */ /* 0x004fec000f8e0204 */
[----:B------:R-:W-:Y:S01]  /*6900*/  IMAD.U32 R2, RZ, RZ, UR4 ;  /* 0x00000004ff027e24 */ /* 0x000fe2000f8e00ff */
[----:B------:R-:W-:Y:S04]  /*6910*/  MOV R3, UR5 ;  /* 0x0000000500037c02 */ /* 0x000fe80008000f00 */
[----:B------:R-:W2:Y:S01]  /*6920*/  @!UP0 LDCU UR4, c[0x0][0x880] ;  /* 0x00011000ff0487ac */ /* 0x000ea20008000800 */
[----:B-1---5:R3:W5:Y:S02]  /*6930*/  @P3 LDG.E R41, desc[UR8][R2.64] ;  /* 0x0000000802293981 */ /* 0x022764000c1e1900 */
[----:B--23--:R-:W-:Y:S02]  /*6940*/  @!P3 IMAD.U32 R41, RZ, RZ, UR4 ;  /* 0x00000004ff29be24 */ /* 0x00cfe4000f8e00ff */
.L_x_112:
[----:B------:R-:W-:Y:S05]  /*6950*/  @!P4 BRA `(.L_x_113) ;  /* 0x000000000024c947 */ /* 0x000fea0003800000 */
[----:B------:R-:W-:Y:S01]  /*6960*/  ISETP.NE.U32.AND P3, PT, R80, RZ, PT ;  /* 0x000000ff5000720c */ /* 0x000fe20003f65070 */
[----:B------:R-:W2:Y:S03]  /*6970*/  LDCU.64 UR4, c[0x0][0x358] ;  /* 0x00006b00ff0477ac */ /* 0x000ea60008000a00 */
[----:B------:R-:W-:Y:S11]  /*6980*/  ISETP.NE.AND.EX P3, PT, R81, RZ, PT, P3 ;  /* 0x000000ff5100720c */ /* 0x000ff60003f65330 */
[----:B------:R-:W-:Y:S02]  /*6990*/  @!UPT UIADD3 URZ, UPT, UPT, URZ, URZ, URZ ;  /* 0x000000fffffff290 */ /* 0x000fe4000fffe0ff */
[----:B------:R-:W3:Y:S01]  /*69a0*/  @P3 LDC.64 R2, c[0x0][0x8a8] ;  /* 0x00022a00ff023b82 */ /* 0x000ee20000000a00 */
[----:B-1----:R-:W-:Y:S04]  /*69b0*/  @P3 IMAD R0, R82, UR36, RZ ;  /* 0x0000002452003c24 */ /* 0x002fe8000f8e02ff */
[----:B---3--:R-:W-:Y:S05]  /*69c0*/  @P3 IMAD.WIDE R2, R0, 0x4, R2 ;  /* 0x0000000400023825 */ /* 0x008fea00078e0202 */
[----:B--2--5:R2:W5:Y:S02]  /*69d0*/  @P3 LDG.E R38, desc[UR4][R2.64] ;  /* 0x0000000402263981 */ /* 0x024564000c1e1900 */
[----:B--2---:R-:W3:Y:S02]  /*69e0*/  @!P3 LDC R38, c[0x0][0x8a0] ;  /* 0x00022800ff26bb82 */ /* 0x004ee40000000800 */
.L_x_113:
[----:B-----5:R-:W-:Y:S01]  /*69f0*/  FSETP.NEU.AND P4, PT, R41, RZ, PT ;  /* 0x000000ff2900720b */ /* 0x020fe20003f8d000 */
[----:B------:R-:W-:Y:S01]  /*6a00*/  BSSY B1, `(.L_x_114) ;  /* 0x0000042000017945 */ /* 0x000fe20003800000 */
[----:B------:R-:W-:Y:S01]  /*6a10*/  SEL R6, RZ, 0xffffffff, P2 ;  /* 0xffffffffff067807 */ /* 0x000fe20001000000 */
[----:B------:R-:W-:Y:S01]  /*6a20*/  IMAD.MOV.U32 R100, RZ, RZ, 0x1 ;  /* 0x00000001ff647424 */ /* 0x000fe200078e00ff */
[----:B------:R-:W-:Y:S02]  /*6a30*/  LOP3.LUT P3, RZ, R85, 0xff, RZ, 0xc0, !PT ;  /* 0x000000ff55ff7812 */ /* 0x000fe4000786c0ff */
[----:B------:R-:W-:Y:S02]  /*6a40*/  CS2R R78, SRZ ;  /* 0x00000000004e7805 */ /* 0x000fe4000001ff00 */
[----:B------:R-:W-:Y:S02]  /*6a50*/  @P1 SEL R3, RZ, 0xffffffff, P4 ;  /* 0xffffffffff031807 */ /* 0x000fe40002000000 */
[----:B------:R-:W-:Y:S02]  /*6a60*/  CS2R R76, SRZ ;  /* 0x00000000004c7805 */ /* 0x000fe4000001ff00 */
[----:B------:R-:W-:Y:S02]  /*6a70*/  LEA R2, R93, UR44, 0x3 ;  /* 0x0000002c5d027c11 */ /* 0x000fe4000f8e18ff */
[----:B------:R-:W-:Y:S02]  /*6a80*/  CS2R R74, SRZ ;  /* 0x00000000004a7805 */ /* 0x000fe4000001ff00 */
[----:B------:R-:W-:Y:S02]  /*6a90*/  @P0 SEL R3, R6, R3, !P3 ;  /* 0x0000000306030207 */ /* 0x000fe40005800000 */
[----:B------:R-:W-:Y:S02]  /*6aa0*/  CS2R R72, SRZ ;  /* 0x0000000000487805 */ /* 0x000fe4000001ff00 */
[----:B------:R-:W-:Y:S02]  /*6ab0*/  LEA R71, R36, UR44, 0x3 ;  /* 0x0000002c24477c11 */ /* 0x000fe4000f8e18ff */
[----:B------:R-:W-:Y:S02]  /*6ac0*/  @P1 LOP3.LUT R3, R3, 0x1, RZ, 0xc0, !PT ;  /* 0x0000000103031812 */ /* 0x000fe400078ec0ff */
[----:B------:R-:W-:Y:S02]  /*6ad0*/  SHF.L.U32 R4, R94, 0x1f, RZ ;  /* 0x0000001f5e047819 */ /* 0x000fe400000006ff */
[----:B------:R-:W-:Y:S02]  /*6ae0*/  ISETP.NE.U32.OR P6, PT, R3, 0x1, !P1 ;  /* 0x000000010300780c */ /* 0x000fe40004fc5470 */
[----:B------:R-:W-:Y:S02]  /*6af0*/  PLOP3.LUT P2, PT, PT, PT, UP1, 0x80, 0x8 ;  /* 0x000000000008781c */ /* 0x000fe40003f4f018 */
[----:B------:R-:W-:Y:S02]  /*6b00*/  LEA.HI R39, R36, R36, RZ, 0x1 ;  /* 0x0000002424277211 */ /* 0x000fe400078f08ff */
[----:B------:R-:W-:Y:S02]  /*6b10*/  SEL R3, RZ, 0xffffffff, P4 ;  /* 0xffffffffff037807 */ /* 0x000fe40002000000 */
[----:B------:R-:W-:Y:S01]  /*6b20*/  P2R R102, PR, RZ, 0x40 ;  /* 0x00000040ff667803 */ /* 0x000fe20000000000 */
[C---:B-1----:R-:W-:Y:S01]  /*6b30*/  IMAD.SHL.U32 R0, R39.reuse, 0x80, RZ ;  /* 0x0000008027007824 */ /* 0x042fe200078e00ff */
[----:B------:R-:W-:Y:S03]  /*6b40*/  LOP3.LUT R39, R39, 0xffe, RZ, 0xc0, !PT ;  /* 0x00000ffe27277812 */ /* 0x000fe600078ec0ff */
[----:B------:R-:W-:Y:S02]  /*6b50*/  @P6 SHF.L.U32 R5, R91, 0x1f, RZ ;  /* 0x0000001f5b056819 */ /* 0x000fe400000006ff */
[----:B------:R-:W-:Y:S01]  /*6b60*/  @P2 SEL R3, R6, R3, !P3 ;  /* 0x0000000306032207 */ /* 0x000fe20005800000 */
[----:B------:R-:W-:Y:S01]  /*6b70*/  IMAD.IADD R39, R36, 0x1, -R39 ;  /* 0x0000000124277824 */ /* 0x000fe200078e0a27 */
[----:B------:R-:W1:Y:S01]  /*6b80*/  @P6 SYNCS.PHASECHK.TRANS64.TRYWAIT P1, [R2+URZ+0x140], R5 ;  /* 0x00014005020065a7 */ /* 0x000e6200080211ff */
[----:B------:R-:W-:Y:S02]  /*6b90*/  LOP3.LUT R0, R0, 0xffffff00, RZ, 0xc0, !PT ;  /* 0xffffff0000007812 */ /* 0x000fe400078ec0ff */
[----:B------:R-:W-:Y:S03]  /*6ba0*/  LOP3.LUT R3, R3, 0x1, RZ, 0xc0, !PT ;  /* 0x0000000103037812 */ /* 0x000fe600078ec0ff */
[----:B------:R-:W-:Y:S01]  /*6bb0*/  IMAD.IADD R0, R37, 0x1, R0 ;  /* 0x0000000125007824 */ /* 0x000fe200078e0200 */
[----:B------:R-:W-:Y:S03]  /*6bc0*/  ISETP.NE.U32.AND P5, PT, R3, 0x1, PT ;  /* 0x000000010300780c */ /* 0x000fe60003fa5070 */
[----:B------:R-:W-:Y:S01]  /*6bd0*/  IMAD R39, R39, 0x100000, R0 ;  /* 0x0010000027277824 */ /* 0x000fe200078e0200 */
[----:B------:R-:W-:Y:S01]  /*6be0*/  P2R R101, PR, RZ, 0x20 ;  /* 0x00000020ff657803 */ /* 0x000fe20000000000 */
[----:B------:R2:W4:Y:S01]  /*6bf0*/  SYNCS.PHASECHK.TRANS64.TRYWAIT P0, [R71+URZ+0x1b0], R4 ;  /* 0x0001b004470075a7 */ /* 0x00052200080011ff */
[----:B-1----:R-:W-:Y:S01]  /*6c00*/  @P6 SEL R100, RZ, 0x1, !P1 ;  /* 0x00000001ff646807 */ /* 0x002fe20004800000 */
[----:B--2---:R-:W-:Y:S06]  /*6c10*/  @!P6 BRA `(.L_x_115) ;  /* 0x000000000080e947 */ /* 0x004fec0003800000 */
[----:B------:R-:W-:Y:S01]  /*6c20*/  @P5 IMAD R6, R93, 0x1000, R84 ;  /* 0x000010005d065824 */ /* 0x000fe200078e0254 */
[----:B------:R-:W1:Y:S01]  /*6c30*/  S2R R0, SR_CgaCtaId ;  /* 0x0000000000007919 */ /* 0x000e620000008800 */
[----:B------:R-:W-:Y:S01]  /*6c40*/  ISETP.NE.AND P1, PT, R100, RZ, PT ;  /* 0x000000ff6400720c */ /* 0x000fe20003f25270 */
[----:B------:R-:W-:Y:S01]  /*6c50*/  BSSY B0, `(.L_x_116) ;  /* 0x000000b000007945 */ /* 0x000fe20003800000 */
[----:B------:R-:W-:Y:S01]  /*6c60*/  @P5 VIADD R5, R6, UR44 ;  /* 0x0000002c06055c36 */ /* 0x000fe20008000000 */
[----:B------:R-:W-:Y:S02]  /*6c70*/  CS2R R74, SRZ ;  /* 0x00000000004a7805 */ /* 0x000fe4000001ff00 */
[----:B------:R-:W-:Y:S02]  /*6c80*/  CS2R R72, SRZ ;  /* 0x0000000000487805 */ /* 0x000fe4000001ff00 */
[----:B------:R-:W-:Y:S01]  /*6c90*/  CS2R R78, SRZ ;  /* 0x00000000004e7805 */ /* 0x000fe2000001ff00 */
[----:B------:R-:W-:Y:S01]  /*6ca0*/  @P5 IMAD R5, R95, -0x10, R5 ;  /* 0xfffffff05f055824 */ /* 0x000fe200078e0205 */
[----:B------:R-:W-:Y:S04]  /*6cb0*/  CS2R R76, SRZ ;  /* 0x00000000004c7805 */ /* 0x000fe8000001ff00 */
[----:B------:R-:W-:Y:S05]  /*6cc0*/  @P1 BRA `(.L_x_117) ;  /* 0x00000000000c1947 */ /* 0x000fea0003800000 */
[----:B------:R-:W-:Y:S04]  /*6cd0*/  SHF.L.U32 R3, R91, 0x1f, RZ ;  /* 0x0000001f5b037819 */ /* 0x000fe800000006ff */
[----:B------:R-:W2:Y:S02]  /*6ce0*/  SYNCS.PHASECHK.TRANS64.TRYWAIT P1, [R2+URZ+0x140], R3 ;  /* 0x00014003020075a7 */ /* 0x000ea400080211ff */
[----:B--2---:R-:W-:Y:S05]  /*6cf0*/  @!P1 BRA `(.L_x_118) ;  /* 0x0000004400889947 */ /* 0x004fea0003800000 */
.L_x_117:
[----:B------:R-:W-:Y:S05]  /*6d00*/  BSYNC B0 ;  /* 0x0000000000007941 */ /* 0x000fea0003800000 */
.L_x_116:
[----:B------:R-:W-:Y:S01]  /*6d10*/  ISETP.NE.AND P1, PT, R101, RZ, PT ;  /* 0x000000ff6500720c */ /* 0x000fe20003f25270 */
[----:B--2---:R-:W-:Y:S02]  /*6d20*/  VIADD R3, R2, 0x160 ;  /* 0x0000016002037836 */ /* 0x004fe40000000000 */
[----:B------:R-:W-:Y:S03]  /*6d30*/  VIADD R93, R93, 0x1 ;  /* 0x000000015d5d7836 */ /* 0x000fe60000000000 */
[----:B-1----:R-:W-:Y:S07]  /*6d40*/  PRMT R0, R0, 0x654, R3 ;  /* 0x0000065400007816 */ /* 0x002fee0000000003 */
[----:B------:R1:W2:Y:S04]  /*6d50*/  @P1 LDS.128 R72, [R6+UR44+0x400] ;  /* 0x0004002c06481984 */ /* 0x0002a80008000c00 */
[----:B------:R1:W1:Y:S01]  /*6d60*/  @P1 LDS.128 R76, [R5+0x410] ;  /* 0x00041000054c1984 */ /* 0x0002620000000c00 */
[C---:B------:R-:W-:Y:S01]  /*6d70*/  ISETP.NE.AND P1, PT, R93.reuse, 0x4, PT ;  /* 0x000000045d00780c */ /* 0x040fe20003f25270 */
[----:B------:R-:W-:Y:S01]  /*6d80*/  @!PT LDS RZ, [RZ] ;  /* 0x00000000fffff984 */ /* 0x000fe20000000800 */
[----:B------:R-:W-:Y:S01]  /*6d90*/  @!PT LDS RZ, [RZ] ;  /* 0x00000000fffff984 */ /* 0x000fe20000000800 */
[----:B------:R-:W-:Y:S01]  /*6da0*/  @!PT LDS RZ, [RZ] ;  /* 0x00000000fffff984 */ /* 0x000fe20000000800 */
[----:B------:R-:W-:Y:S01]  /*6db0*/  @!PT LDS RZ, [RZ] ;  /* 0x00000000fffff984 */ /* 0x000fe20000000800 */
[----:B------:R5:W-:Y:S06]  /*6dc0*/  MEMBAR.ALL.CTA ;  /* 0x0000000000007992 */ /* 0x000bec0000008000 */
[----:B-----5:R-:W5:Y:S01]  /*6dd0*/  FENCE.VIEW.ASYNC.S ;  /* 0x00000000000073c6 */ /* 0x020f620000000000 */
[----:B------:R-:W-:Y:S01]  /*6de0*/  SEL R93, R93, RZ, P1 ;  /* 0x000000ff5d5d7207 */ /* 0x000fe20000800000 */
[----:B-----5:R5:W-:Y:S02]  /*6df0*/  SYNCS.ARRIVE.TRANS64.RED.A1T0 RZ, [R0+URZ], RZ ;  /* 0x000000ff00ff79a7 */ /* 0x020be400081004ff */
[----:B-----5:R-:W-:Y:S04]  /*6e00*/  SEL R0, RZ, 0x1, P1 ;  /* 0x00000001ff007807 */ /* 0x020fe80000800000 */
[----:B--2---:R-:W-:Y:S02]  /*6e10*/  LOP3.LUT R91, R91, R0, RZ, 0x3c, !PT ;  /* 0x000000005b5b7212 */ /* 0x004fe400078e3cff */
.L_x_115:
[----:B------:R-:W-:Y:S05]  /*6e20*/  BSYNC B1 ;  /* 0x0000000000017941 */ /* 0x000fea0003800000 */
.L_x_114:
[----:B------:R-:W-:Y:S04]  /*6e30*/  SHF.R.U32.HI R3, RZ, 0x15, R39 ;  /* 0x00000015ff037819 */ /* 0x000fe80000011627 */
[----:B------:R-:W-:Y:S01]  /*6e40*/  LOP3.LUT P1, RZ, R3, 0x3, R86, 0x48, !PT ;  /* 0x0000000303ff7812 */ /* 0x000fe20007824856 */
[----:B------:R-:W-:Y:S01]  /*6e50*/  @!UPT UIADD3 URZ, UPT, UPT, URZ, URZ, URZ ;  /* 0x000000fffffff290 */ /* 0x000fe2000fffe0ff */
[----:B----4-:R-:W-:Y:S11]  /*6e60*/  @P0 BRA `(.L_x_119) ;  /* 0x0000000000080947 */ /* 0x010ff60003800000 */
[----:B------:R-:W2:Y:S02]  /*6e70*/  SYNCS.PHASECHK.TRANS64.TRYWAIT P0, [R71+URZ+0x1b0], R4 ;  /* 0x0001b004470075a7 */ /* 0x000ea400080011ff */
[----:B--2---:R-:W-:Y:S05]  /*6e80*/  @!P0 BRA `(.L_x_120) ;  /* 0x0000004400388947 */ /* 0x004fea0003800000 */
.L_x_119:
[----:B------:R-:W-:Y:S05]  /*6e90*/  @!P1 BRA `(.L_x_121) ;  /* 0x0000000000409947 */ /* 0x000fea0003800000 */
[----:B------:R-:W1:Y:S01]  /*6ea0*/  LDCU.64 UR8, c[0x4][0x78] ;  /* 0x01000f00ff0877ac */ /* 0x000e620008000a00 */
[----:B------:R-:W-:Y:S01]  /*6eb0*/  MOV R3, 0x0 ;  /* 0x0000000000037802 */ /* 0x000fe20000000f00 */
[----:B------:R-:W-:Y:S02]  /*6ec0*/  HFMA2 R12, -RZ, RZ, 0, 5.9604644775390625e-08 ;  /* 0x00000001ff0c7431 */ /* 0x000fe400000001ff */
[----:B------:R-:W-:Y:S02]  /*6ed0*/  IMAD.MOV.U32 R8, RZ, RZ, 0x192 ;  /* 0x00000192ff087424 */ /* 0x000fe400078e00ff */
[----:B------:R-:W-:Y:S01]  /*6ee0*/  IMAD.MOV.U32 R13, RZ, RZ, RZ ;  /* 0x000000ffff0d7224 */ /* 0x000fe200078e00ff */
[----:B------:R-:W4:Y:S01]  /*6ef0*/  LDCU.64 UR6, c[0x4][0x80] ;  /* 0x01001000ff0677ac */ /* 0x000f220008000a00 */
[----:B------:R-:W3:Y:S01]  /*6f00*/  LDC.64 R2, c[0x4][R3] ;  /* 0x0100000003027b82 */ /* 0x000ee20000000a00 */
[----:B------:R-:W5:Y:S01]  /*6f10*/  LDCU.64 UR4, c[0x4][0x18] ;  /* 0x01000300ff0477ac */ /* 0x000f620008000a00 */
[----:B-1----:R-:W-:Y:S01]  /*6f20*/  MOV R5, UR9 ;  /* 0x0000000900057c02 */ /* 0x002fe20008000f00 */
[----:B--2---:R-:W-:Y:S01]  /*6f30*/  IMAD.U32 R4, RZ, RZ, UR8 ;  /* 0x00000008ff047e24 */ /* 0x004fe2000f8e00ff */
[----:B----4-:R-:W-:Y:S01]  /*6f40*/  MOV R7, UR7 ;  /* 0x0000000700077c02 */ /* 0x010fe20008000f00 */
[----:B------:R-:W-:Y:S01]  /*6f50*/  IMAD.U32 R6, RZ, RZ, UR6 ;  /* 0x00000006ff067e24 */ /* 0x000fe2000f8e00ff */
[----:B-----5:R-:W-:Y:S01]  /*6f60*/  MOV R11, UR5 ;  /* 0x00000005000b7c02 */ /* 0x020fe20008000f00 */
[----:B------:R-:W-:Y:S02]  /*6f70*/  IMAD.U32 R10, RZ, RZ, UR4 ;  /* 0x00000004ff0a7e24 */ /* 0x000fe4000f8e00ff */
[----:B------:R-:W-:Y:S07]  /*6f80*/  LEPC R20, `(.L_x_121) ;  /* 0x000000001014794e */ /* 0x000fee0000000000 */
[----:B---3--:R-:W-:Y:S05]  /*6f90*/  CALL.ABS.NOINC R2 ;  /* 0x0000000002007343 */ /* 0x008fea0003c00000 */
.L_x_121:
[-C--:B------:R-:W-:Y:S01]  /*6fa0*/  F2FP.F16.E4M3.UNPACK_B R42, R72.reuse ;  /* 0x00000048ff2a723e */ /* 0x080fe200020006ff */
[----:B------:R-:W-:Y:S05]  /*6fb0*/  WARPSYNC.ALL ;  /* 0x0000000000007948 */ /* 0x000fea0003800000 */
[----:B------:R-:W-:Y:S01]  /*6fc0*/  R2UR UR4, R39 ;  /* 0x00000000270472ca */ /* 0x000fe200000e0000 */
[--C-:B------:R-:W-:Y:S01]  /*6fd0*/  HADD2.F32 R40, -RZ, R42.reuse.H0_H0 ;  /* 0x2000002aff287230 */ /* 0x100fe20000004100 */
[----:B------:R-:W-:Y:S01]  /*6fe0*/  F2FP.F16.E4M3.UNPACK_B R43, R72.H1 ;  /* 0x00000048ff2b723e */ /* 0x000fe200030006ff */
[----:B------:R-:W-:Y:S01]  /*6ff0*/  HADD2.F32 R42, -RZ, R42.H1_H1 ;  /* 0x3000002aff2a7230 */ /* 0x000fe20000004100 */
[-C--:B------:R-:W-:Y:S01]  /*7000*/  F2FP.F16.E4M3.UNPACK_B R45, R73.reuse ;  /* 0x00000049ff2d723e */ /* 0x080fe200020006ff */
[----:B------:R-:W-:Y:S01]  /*7010*/  BSSY.RECONVERGENT B0, `(.L_x_122) ;  /* 0x0000099000007945 */ /* 0x000fe20003800200 */
[----:B------:R-:W-:Y:S01]  /*7020*/  F2FP.F16.E4M3.UNPACK_B R47, R73.H1 ;  /* 0x00000049ff2f723e */ /* 0x000fe200030006ff */
[--C-:B------:R-:W-:Y:S01]  /*7030*/  HADD2.F32 R44, -RZ, R43.reuse.H0_H0 ;  /* 0x2000002bff2c7230 */ /* 0x100fe20000004100 */
[-C--:B------:R-:W-:Y:S01]  /*7040*/  F2FP.F16.E4M3.UNPACK_B R49, R74.reuse ;  /* 0x0000004aff31723e */ /* 0x080fe200020006ff */
[----:B------:R-:W-:Y:S01]  /*7050*/  HADD2.F32 R46, -RZ, R43.H1_H1 ;  /* 0x3000002bff2e7230 */ /* 0x000fe20000004100 */
[----:B------:R-:W-:Y:S01]  /*7060*/  F2FP.F16.E4M3.UNPACK_B R51, R74.H1 ;  /* 0x0000004aff33723e */ /* 0x000fe200030006ff */
[--C-:B------:R-:W-:Y:S01]  /*7070*/  HADD2.F32 R43, -RZ, R45.reuse.H0_H0 ;  /* 0x2000002dff2b7230 */ /* 0x100fe20000004100 */
[-C--:B------:R-:W-:Y:S01]  /*7080*/  F2FP.F16.E4M3.UNPACK_B R53, R75.reuse ;  /* 0x0000004bff35723e */ /* 0x080fe200020006ff */
[----:B-12---:R-:W-:Y:S01]  /*7090*/  LDTM.16dp32bit_t0_t15.x32 R4, tmem[UR4] ;  /* 0x00000004000479ee */ /* 0x006fe20008a80000 */
[----:B------:R-:W3:Y:S01]  /*70a0*/  LDTM.16dp32bit_t16_t31.x32 R4, tmem[UR4+0x20] ;  /* 0x00002004000479ee */ /* 0x000ee20008aa0000 */
[----:B------:R-:W-:Y:S01]  /*70b0*/  IADD3 R112, PT, PT, R84, UR44, RZ ;  /* 0x0000002c54707c10 */ /* 0x000fe2000fffe0ff */
[----:B------:R-:W-:Y:S01]  /*70c0*/  HADD2.F32 R48, -RZ, R45.H1_H1 ;  /* 0x3000002dff307230 */ /* 0x000fe20000004100 */
[----:B------:R-:W-:Y:S01]  /*70d0*/  SHF.L.U32 R103, R90, 0x4, RZ ;  /* 0x000000045a677819 */ /* 0x000fe200000006ff */
[----:B------:R-:W-:Y:S01]  /*70e0*/  HADD2.F32 R52, -RZ, R49.H1_H1 ;  /* 0x30000031ff347230 */ /* 0x000fe20000004100 */
[----:B------:R-:W-:Y:S01]  /*70f0*/  F2FP.F16.E4M3.UNPACK_B R55, R75.H1 ;  /* 0x0000004bff37723e */ /* 0x000fe200030006ff */
[----:B------:R-:W-:Y:S01]  /*7100*/  HADD2.F32 R56, -RZ, R53.H1_H1 ;  /* 0x30000035ff387230 */ /* 0x000fe20000004100 */
[-C--:B------:R-:W-:Y:S01]  /*7110*/  F2FP.F16.E4M3.UNPACK_B R57, R76.reuse ;  /* 0x0000004cff39723e */ /* 0x080fe200020006ff */
[--C-:B------:R-:W-:Y:S01]  /*7120*/  HADD2.F32 R45, -RZ, R47.reuse.H0_H0 ;  /* 0x2000002fff2d7230 */ /* 0x100fe20000004100 */
[----:B------:R-:W-:Y:S01]  /*7130*/  F2FP.F16.E4M3.UNPACK_B R59, R76.H1 ;  /* 0x0000004cff3b723e */ /* 0x000fe200030006ff */
[----:B------:R-:W-:Y:S01]  /*7140*/  HADD2.F32 R50, -RZ, R47.H1_H1 ;  /* 0x3000002fff327230 */ /* 0x000fe20000004100 */
[-C--:B------:R-:W-:Y:S01]  /*7150*/  F2FP.F16.E4M3.UNPACK_B R61, R77.reuse ;  /* 0x0000004dff3d723e */ /* 0x080fe200020006ff */
[----:B------:R-:W-:Y:S01]  /*7160*/  HADD2.F32 R47, -RZ, R49.H0_H0 ;  /* 0x20000031ff2f7230 */ /* 0x000fe20000004100 */
[----:B------:R-:W-:Y:S01]  /*7170*/  F2FP.F16.E4M3.UNPACK_B R63, R77.H1 ;  /* 0x0000004dff3f723e */ /* 0x000fe200030006ff */
[----:B------:R-:W-:Y:S01]  /*7180*/  HADD2.F32 R60, -RZ, R57.H1_H1 ;  /* 0x30000039ff3c7230 */ /* 0x000fe20000004100 */
[-C--:B------:R-:W-:Y:S01]  /*7190*/  F2FP.F16.E4M3.UNPACK_B R65, R78.reuse ;  /* 0x0000004eff41723e */ /* 0x080fe200020006ff */
[----:B------:R-:W-:Y:S01]  /*71a0*/  HADD2.F32 R64, -RZ, R61.H1_H1 ;  /* 0x3000003dff407230 */ /* 0x000fe20000004100 */
[----:B------:R-:W-:Y:S01]  /*71b0*/  F2FP.F16.E4M3.UNPACK_B R67, R78.H1 ;  /* 0x0000004eff43723e */ /* 0x000fe200030006ff */
[----:B------:R-:W-:Y:S01]  /*71c0*/  HADD2.F32 R49, -RZ, R51.H0_H0 ;  /* 0x20000033ff317230 */ /* 0x000fe20000004100 */
[----:B------:R-:W-:Y:S01]  /*71d0*/  ISETP.NE.AND P0, PT, R97, RZ, PT ;  /* 0x000000ff6100720c */ /* 0x000fe20003f05270 */
[----:B------:R-:W-:Y:S01]  /*71e0*/  HADD2.F32 R68, -RZ, R65.H1_H1 ;  /* 0x30000041ff447230 */ /* 0x000fe20000004100 */
[----:B------:R-:W-:Y:S01]  /*71f0*/  ISETP.NE.AND P6, PT, R102, RZ, PT ;  /* 0x000000ff6600720c */ /* 0x000fe20003fc5270 */
[----:B------:R-:W-:Y:S02]  /*7200*/  HADD2.F32 R54, -RZ, R51.H1_H1 ;  /* 0x30000033ff367230 */ /* 0x000fe40000004100 */
[C---:B---3--:R-:W-:Y:S01]  /*7210*/  FMUL R0, R38.reuse, R4 ;  /* 0x0000000426007220 */ /* 0x048fe20000400000 */
[C---:B------:R-:W-:Y:S01]  /*7220*/  FMUL R2, R38.reuse, R5 ;  /* 0x0000000526027220 */ /* 0x040fe20000400000 */
[C---:B------:R-:W-:Y:S01]  /*7230*/  FMUL R4, R38.reuse, R8 ;  /* 0x0000000826047220 */ /* 0x040fe20000400000 */
[C---:B------:R-:W-:Y:S01]  /*7240*/  FMUL R5, R38.reuse, R9 ;  /* 0x0000000926057220 */ /* 0x040fe20000400000 */
[C---:B------:R-:W-:Y:S01]  /*7250*/  FFMA R0, R41.reuse, R40, R0 ;  /* 0x0000002829007223 */ /* 0x040fe20000000000 */
[C---:B------:R-:W-:Y:S01]  /*7260*/  FFMA R2, R41.reuse, R42, R2 ;  /* 0x0000002a29027223 */ /* 0x040fe20000000002 */
[C---:B------:R-:W-:Y:S01]  /*7270*/  FMUL R8, R38.reuse, R12 ;  /* 0x0000000c26087220 */ /* 0x040fe20000400000 */
[C---:B------:R-:W-:Y:S01]  /*7280*/  FMUL R9, R38.reuse, R13 ;  /* 0x0000000d26097220 */ /* 0x040fe20000400000 */
[----:B------:R-:W-:Y:S02]  /*7290*/  HADD2.F32 R51, -RZ, R53.H0_H0 ;  /* 0x20000035ff337230 */ /* 0x000fe40000004100 */
[C---:B------:R-:W-:Y:S01]  /*72a0*/  FMUL R12, R38.reuse, R16 ;  /* 0x00000010260c7220 */ /* 0x040fe20000400000 */
        /* <DEDUP_REMOVED lines=13> */
[C---:B------:R-:W-:Y:S01]  /*7380*/  FFMA R3, R41.reuse, R44, R3 ;  /* 0x0000002c29037223 */ /* 0x040fe20000000003 */
[----:B------:R-:W-:Y:S01]  /*7390*/  F2FP.F16.E4M3.UNPACK_B R40, R79 ;  /* 0x0000004fff28723e */ /* 0x000fe200020006ff */
[C---:B------:R-:W-:Y:S01]  /*73a0*/  FFMA R7, R41.reuse, R46, R7 ;  /* 0x0000002e29077223 */ /* 0x040fe20000000007 */
[C---:B------:R-:W-:Y:S01]  /*73b0*/  FFMA R4, R41.reuse, R43, R4 ;  /* 0x0000002b29047223 */ /* 0x040fe20000000004 */
[----:B------:R-:W-:Y:S01]  /*73c0*/  F2FP.F16.E4M3.UNPACK_B R42, R79.H1 ;  /* 0x0000004fff2a723e */ /* 0x000fe200030006ff */
[C---:B------:R-:W-:Y:S01]  /*73d0*/  FFMA R5, R41.reuse, R48, R5 ;  /* 0x0000003029057223 */ /* 0x040fe20000000005 */
[----:B------:R-:W-:Y:S01]  /*73e0*/  FFMA R6, R41, R45, R6 ;  /* 0x0000002d29067223 */ /* 0x000fe20000000006 */
[----:B------:R-:W-:Y:S01]  /*73f0*/  F2FP.SATFINITE.E4M3.F32.PACK_AB_MERGE_C R99, R7, R3, RZ ;  /* 0x000000030763723e */ /* 0x000fe200048070ff */
[C---:B------:R-:W-:Y:S01]  /*7400*/  FFMA R11, R41.reuse, R50, R11 ;  /* 0x00000032290b7223 */ /* 0x040fe2000000000b */
[C---:B------:R-:W-:Y:S01]  /*7410*/  FFMA R8, R41.reuse, R47, R8 ;  /* 0x0000002f29087223 */ /* 0x040fe20000000008 */
[----:B------:R-:W-:Y:S01]  /*7420*/  FMUL R10, R38, R14 ;  /* 0x0000000e260a7220 */ /* 0x000fe20000400000 */
[----:B------:R-:W-:Y:S01]  /*7430*/  F2FP.SATFINITE.E4M3.F32.PACK_AB_MERGE_C R104, R2, R0, R99 ;  /* 0x000000000268723e */ /* 0x000fe20004807063 */
[----:B------:R-:W-:Y:S01]  /*7440*/  FFMA R9, R41, R52, R9 ;  /* 0x0000003429097223 */ /* 0x000fe20000000009 */
[----:B------:R-:W-:Y:S01]  /*7450*/  F2FP.SATFINITE.E4M3.F32.PACK_AB_MERGE_C R105, R11, R6, RZ ;  /* 0x000000060b69723e */ /* 0x000fe200048070ff */
[----:B------:R-:W-:Y:S01]  /*7460*/  FFMA R10, R41, R49, R10 ;  /* 0x00000031290a7223 */ /* 0x000fe2000000000a */
[----:B------:R-:W-:Y:S01]  /*7470*/  IADD3 R99, PT, PT, R112, R103, RZ ;  /* 0x0000006770637210 */ /* 0x000fe20007ffe0ff */
[C---:B------:R-:W-:Y:S01]  /*7480*/  FMUL R15, R38.reuse, R15 ;  /* 0x0000000f260f7220 */ /* 0x040fe20000400000 */
[--C-:B------:R-:W-:Y:S01]  /*7490*/  HADD2.F32 R53, -RZ, R55.reuse.H0_H0 ;  /* 0x20000037ff357230 */ /* 0x100fe20000004100 */
[----:B------:R-:W-:Y:S01]  /*74a0*/  F2FP.SATFINITE.E4M3.F32.PACK_AB_MERGE_C R105, R5, R4, R105 ;  /* 0x000000040569723e */ /* 0x000fe20004807069 */
[----:B------:R-:W-:Y:S02]  /*74b0*/  HADD2.F32 R58, -RZ, R55.H1_H1 ;  /* 0x30000037ff3a7230 */ /* 0x000fe40000004100 */
[C---:B------:R-:W-:Y:S01]  /*74c0*/  FFMA R15, R41.reuse, R54, R15 ;  /* 0x00000036290f7223 */ /* 0x040fe2000000000f */
[C---:B------:R-:W-:Y:S01]  /*74d0*/  FFMA R12, R41.reuse, R51, R12 ;  /* 0x00000033290c7223 */ /* 0x040fe2000000000c */
[C---:B------:R-:W-:Y:S01]  /*74e0*/  FFMA R13, R41.reuse, R56, R13 ;  /* 0x00000038290d7223 */ /* 0x040fe2000000000d */
[----:B------:R-:W-:Y:S02]  /*74f0*/  HADD2.F32 R55, -RZ, R57.H0_H0 ;  /* 0x20000039ff377230 */ /* 0x000fe40000004100 */
[C---:B------:R-:W-:Y:S01]  /*7500*/  FMUL R14, R38.reuse, R18 ;  /* 0x00000012260e7220 */ /* 0x040fe20000400000 */
[C---:B------:R-:W-:Y:S01]  /*7510*/  FMUL R19, R38.reuse, R19 ;  /* 0x0000001326137220 */ /* 0x040fe20000400000 */
[--C-:B------:R-:W-:Y:S02]  /*7520*/  HADD2.F32 R57, -RZ, R59.reuse.H0_H0 ;  /* 0x2000003bff397230 */ /* 0x100fe40000004100 */
[C---:B------:R-:W-:Y:S01]  /*7530*/  FMUL R18, R38.reuse, R22 ;  /* 0x0000001626127220 */ /* 0x040fe20000400000 */
[C---:B------:R-:W-:Y:S01]  /*7540*/  FFMA R14, R41.reuse, R53, R14 ;  /* 0x00000035290e7223 */ /* 0x040fe2000000000e */
[----:B------:R-:W-:Y:S02]  /*7550*/  HADD2.F32 R62, -RZ, R59.H1_H1 ;  /* 0x3000003bff3e7230 */ /* 0x000fe40000004100 */
[C---:B------:R-:W-:Y:S01]  /*7560*/  FFMA R19, R41.reuse, R58, R19 ;  /* 0x0000003a29137223 */ /* 0x040fe20000000013 */
[----:B------:R-:W-:Y:S02]  /*7570*/  HADD2.F32 R59, -RZ, R61.H0_H0 ;  /* 0x2000003dff3b7230 */ /* 0x000fe40000004100 */
[C---:B------:R-:W-:Y:S01]  /*7580*/  FMUL R23, R38.reuse, R23 ;  /* 0x0000001726177220 */ /* 0x040fe20000400000 */
[C---:B------:R-:W-:Y:S01]  /*7590*/  FFMA R16, R41.reuse, R55, R16 ;  /* 0x0000003729107223 */ /* 0x040fe20000000010 */
[C---:B------:R-:W-:Y:S01]  /*75a0*/  FFMA R17, R41.reuse, R60, R17 ;  /* 0x0000003c29117223 */ /* 0x040fe20000000011 */
[--C-:B------:R-:W-:Y:S02]  /*75b0*/  HADD2.F32 R61, -RZ, R63.reuse.H0_H0 ;  /* 0x2000003fff3d7230 */ /* 0x100fe40000004100 */
[C---:B------:R-:W-:Y:S01]  /*75c0*/  FFMA R18, R41.reuse, R57, R18 ;  /* 0x0000003929127223 */ /* 0x040fe20000000012 */
[----:B------:R-:W-:Y:S02]  /*75d0*/  HADD2.F32 R66, -RZ, R63.H1_H1 ;  /* 0x3000003fff427230 */ /* 0x000fe40000004100 */
[C---:B------:R-:W-:Y:S01]  /*75e0*/  FMUL R22, R38.reuse, R26 ;  /* 0x0000001a26167220 */ /* 0x040fe20000400000 */
[----:B------:R-:W-:Y:S02]  /*75f0*/  HADD2.F32 R63, -RZ, R65.H0_H0 ;  /* 0x20000041ff3f7230 */ /* 0x000fe40000004100 */
[C---:B------:R-:W-:Y:S01]  /*7600*/  FFMA R23, R41.reuse, R62, R23 ;  /* 0x0000003e29177223 */ /* 0x040fe20000000017 */
[C---:B------:R-:W-:Y:S01]  /*7610*/  FMUL R27, R38.reuse, R27 ;  /* 0x0000001b261b7220 */ /* 0x040fe20000400000 */
[C---:B------:R-:W-:Y:S01]  /*7620*/  FFMA R20, R41.reuse, R59, R20 ;  /* 0x0000003b29147223 */ /* 0x040fe20000000014 */
[C---:B------:R-:W-:Y:S01]  /*7630*/  FFMA R21, R41.reuse, R64, R21 ;  /* 0x0000004029157223 */ /* 0x040fe20000000015 */
[--C-:B------:R-:W-:Y:S02]  /*7640*/  HADD2.F32 R65, -RZ, R67.reuse.H0_H0 ;  /* 0x20000043ff417230 */ /* 0x100fe40000004100 */
[C---:B------:R-:W-:Y:S01]  /*7650*/  FFMA R22, R41.reuse, R61, R22 ;  /* 0x0000003d29167223 */ /* 0x040fe20000000016 */
[----:B------:R-:W-:Y:S02]  /*7660*/  HADD2.F32 R70, -RZ, R67.H1_H1 ;  /* 0x30000043ff467230 */ /* 0x000fe40000004100 */
[C---:B------:R-:W-:Y:S01]  /*7670*/  FMUL R26, R38.reuse, R30 ;  /* 0x0000001e261a7220 */ /* 0x040fe20000400000 */
[--C-:B------:R-:W-:Y:S02]  /*7680*/  HADD2.F32 R67, -RZ, R40.reuse.H0_H0 ;  /* 0x20000028ff437230 */ /* 0x100fe40000004100 */
[C---:B------:R-:W-:Y:S01]  /*7690*/  FFMA R27, R41.reuse, R66, R27 ;  /* 0x00000042291b7223 */ /* 0x040fe2000000001b */
[C---:B------:R-:W-:Y:S01]  /*76a0*/  FMUL R31, R38.reuse, R31 ;  /* 0x0000001f261f7220 */ /* 0x040fe20000400000 */
[C---:B------:R-:W-:Y:S01]  /*76b0*/  FFMA R24, R41.reuse, R63, R24 ;  /* 0x0000003f29187223 */ /* 0x040fe20000000018 */
[----:B------:R-:W-:Y:S02]  /*76c0*/  HADD2.F32 R40, -RZ, R40.H1_H1 ;  /* 0x30000028ff287230 */ /* 0x000fe40000004100 */
[C---:B------:R-:W-:Y:S01]  /*76d0*/  FFMA R25, R41.reuse, R68, R25 ;  /* 0x0000004429197223 */ /* 0x040fe20000000019 */
[--C-:B------:R-:W-:Y:S02]  /*76e0*/  HADD2.F32 R69, -RZ, R42.reuse.H0_H0 ;  /* 0x2000002aff457230 */ /* 0x100fe40000004100 */
[C---:B------:R-:W-:Y:S01]  /*76f0*/  FFMA R26, R41.reuse, R65, R26 ;  /* 0x00000041291a7223 */ /* 0x040fe2000000001a */
[----:B------:R-:W-:Y:S02]  /*7700*/  HADD2.F32 R42, -RZ, R42.H1_H1 ;  /* 0x3000002aff2a7230 */ /* 0x000fe40000004100 */
[C---:B------:R-:W-:Y:S01]  /*7710*/  FMUL R30, R38.reuse, R34 ;  /* 0x00000022261e7220 */ /* 0x040fe20000400000 */
[----:B------:R-:W-:Y:S01]  /*7720*/  FFMA R31, R41, R70, R31 ;  /* 0x00000046291f7223 */ /* 0x000fe2000000001f */
[----:B------:R-:W-:Y:S01]  /*7730*/  FMUL R35, R38, R35 ;  /* 0x0000002326237220 */ /* 0x000fe20000400000 */
[----:B------:R-:W-:Y:S01]  /*7740*/  F2FP.SATFINITE.E4M3.F32.PACK_AB_MERGE_C R106, R15, R10, RZ ;  /* 0x0000000a0f6a723e */ /* 0x000fe200048070ff */
[----:B------:R-:W-:Y:S01]  /*7750*/  FFMA R28, R41, R67, R28 ;  /* 0x00000043291c7223 */ /* 0x000fe2000000001c */
[----:B------:R-:W-:Y:S01]  /*7760*/  F2FP.SATFINITE.E4M3.F32.PACK_AB_MERGE_C R107, R19, R14, RZ ;  /* 0x0000000e136b723e */ /* 0x000fe200048070ff */
[C---:B------:R-:W-:Y:S01]  /*7770*/  FFMA R29, R41.reuse, R40, R29 ;  /* 0x00000028291d7223 */ /* 0x040fe2000000001d */
[C---:B------:R-:W-:Y:S01]  /*7780*/  FFMA R30, R41.reuse, R69, R30 ;  /* 0x00000045291e7223 */ /* 0x040fe2000000001e */
[----:B------:R-:W-:Y:S01]  /*7790*/  FFMA R35, R41, R42, R35 ;  /* 0x0000002a29237223 */ /* 0x000fe20000000023 */
[----:B------:R-:W-:Y:S02]  /*77a0*/  F2FP.SATFINITE.E4M3.F32.PACK_AB_MERGE_C R106, R9, R8, R106 ;  /* 0x00000008096a723e */ /* 0x000fe4000480706a */
[----:B------:R-:W-:Y:S02]  /*77b0*/  F2FP.SATFINITE.E4M3.F32.PACK_AB_MERGE_C R107, R13, R12, R107 ;  /* 0x0000000c0d6b723e */ /* 0x000fe4000480706b */
[----:B------:R-:W-:Y:S02]  /*77c0*/  F2FP.SATFINITE.E4M3.F32.PACK_AB_MERGE_C R108, R23, R18, RZ ;  /* 0x00000012176c723e */ /* 0x000fe400048070ff */
[----:B------:R-:W-:Y:S01]  /*77d0*/  F2FP.SATFINITE.E4M3.F32.PACK_AB_MERGE_C R109, R27, R22, RZ ;  /* 0x000000161b6d723e */ /* 0x000fe200048070ff */
[----:B------:R1:W-:Y:S01]  /*77e0*/  STS.128 [R84+UR44+0x4400], R104 ;  /* 0x0044006854007988 */ /* 0x0003e20008000c2c */
[----:B------:R-:W-:Y:S02]  /*77f0*/  F2FP.SATFINITE.E4M3.F32.PACK_AB_MERGE_C R113, R31, R26, RZ ;  /* 0x0000001a1f71723e */ /* 0x000fe400048070ff */
[----:B------:R-:W-:Y:S02]  /*7800*/  F2FP.SATFINITE.E4M3.F32.PACK_AB_MERGE_C R114, R35, R30, RZ ;  /* 0x0000001e2372723e */ /* 0x000fe400048070ff */
[----:B------:R-:W-:Y:S02]  /*7810*/  F2FP.SATFINITE.E4M3.F32.PACK_AB_MERGE_C R108, R17, R16, R108 ;  /* 0x00000010116c723e */ /* 0x000fe4000480706c */
[----:B------:R-:W-:Y:S02]  /*7820*/  F2FP.SATFINITE.E4M3.F32.PACK_AB_MERGE_C R109, R21, R20, R109 ;  /* 0x00000014156d723e */ /* 0x000fe4000480706d */
[----:B------:R-:W-:Y:S02]  /*7830*/  F2FP.SATFINITE.E4M3.F32.PACK_AB_MERGE_C R110, R25, R24, R113 ;  /* 0x00000018196e723e */ /* 0x000fe40004807071 */
[----:B------:R-:W-:Y:S02]  /*7840*/  F2FP.SATFINITE.E4M3.F32.PACK_AB_MERGE_C R111, R29, R28, R114 ;  /* 0x0000001c1d6f723e */ /* 0x000fe40004807072 */
[----:B------:R-:W-:Y:S02]  /*7850*/  LEA R112, R93, UR44, 0x3 ;  /* 0x0000002c5d707c11 */ /* 0x000fe4000f8e18ff */
[----:B------:R-:W-:Y:S01]  /*7860*/  @P6 SHF.L.U32 R113, R91, 0x1f, RZ ;  /* 0x0000001f5b716819 */ /* 0x000fe200000006ff */
[----:B------:R1:W-:Y:S01]  /*7870*/  STS.128 [R99+0x4410], R108 ;  /* 0x0044106c63007388 */ /* 0x0003e20000000c00 */
[----:B------:R-:W-:Y:S01]  /*7880*/  @!PT LDS RZ, [RZ] ;  /* 0x00000000fffff984 */ /* 0x000fe20000000800 */
[----:B------:R-:W-:Y:S01]  /*7890*/  @!PT LDS RZ, [RZ] ;  /* 0x00000000fffff984 */ /* 0x000fe20000000800 */
[----:B------:R-:W-:Y:S01]  /*78a0*/  @!PT LDS RZ, [RZ] ;  /* 0x00000000fffff984 */ /* 0x000fe20000000800 */
[----:B------:R-:W-:Y:S01]  /*78b0*/  @!PT LDS RZ, [RZ] ;  /* 0x00000000fffff984 */ /* 0x000fe20000000800 */
[----:B------:R2:W-:Y:S07]  /*78c0*/  MEMBAR.ALL.CTA ;  /* 0x0000000000007992 */ /* 0x0005ee0000008000 */
[----:B--2---:R-:W2:Y:S02]  /*78d0*/  FENCE.VIEW.ASYNC.S ;  /* 0x00000000000073c6 */ /* 0x004ea40000000000 */
[----:B--2---:R-:W-:Y:S06]  /*78e0*/  BAR.SYNC.DEFER_BLOCKING 0x1, 0x80 ;  /* 0x0042000000007b1d */ /* 0x004fec0000010000 */
[----:B------:R-:W-:Y:S05]  /*78f0*/  @P0 BRA `(.L_x_123) ;  /* 0x0000000000280947 */ /* 0x000fea0003800000 */
[----:B------:R-:W-:Y:S01]  /*7900*/  UIADD3 UR4, UPT, UPT, UR44, 0x4400, URZ ;  /* 0x000044002c047890 */ /* 0x000fe2000fffe0ff */
[----:B------:R-:W-:Y:S05]  /*7910*/  UMOV UR51, UR36 ;  /* 0x0000002400337c82 */ /* 0x000fea0008000000 */
[----:B------:R-:W-:Y:S01]  /*7920*/  MOV R96, UR4 ;  /* 0x0000000400607c02 */ /* 0x000fe20008000f00 */
[----:B------:R-:W-:Y:S03]  /*7930*/  UIADD3 UR4, UP0, UPT, UR62, 0x680, URZ ;  /* 0x000006803e047890 */ /* 0x000fe6000ff1e0ff */
[----:B------:R-:W-:Y:S01]  /*7940*/  R2UR UR48, R96 ;  /* 0x00000000603072ca */ /* 0x000fe200000e0000 */
[----:B------:R-:W-:Y:S11]  /*7950*/  UIADD3.X UR5, UPT, UPT, URZ, UR63, URZ, UP0, !UPT ;  /* 0x0000003fff057290 */ /* 0x000ff600087fe4ff */
[----:B------:R-:W-:Y:S01]  /*7960*/  @!UPT UIADD3 URZ, UPT, UPT, URZ, URZ, URZ ;  /* 0x000000fffffff290 */ /* 0x000fe2000fffe0ff */
[----:B------:R2:W-:Y:S01]  /*7970*/  UTMASTG.3D [UR48], [UR4] ;  /* 0x00000030040073b5 */ /* 0x0005e20008010000 */
[----:B------:R0:W-:Y:S01]  /*7980*/  UTMACMDFLUSH ;  /* 0x00000000000079b7 */ /* 0x0001e20000000000 */
[----:B--2---:R-:W-:Y:S04]  /*7990*/  DEPBAR.LE SB0, 0x1 ;  /* 0x000080400000791a */ /* 0x004fe80000000000 */
.L_x_123:
[----:B------:R-:W-:Y:S05]  /*79a0*/  BSYNC.RECONVERGENT B0 ;  /* 0x0000000000007941 */ /* 0x000fea0003800200 */
.L_x_122:
[----:B------:R-:W-:Y:S06]  /*79b0*/  BAR.SYNC.DEFER_BLOCKING 0x1, 0x80 ;  /* 0x0042000000007b1d */ /* 0x000fec0000010000 */
[----:B------:R-:W2:Y:S01]  /*79c0*/  @P6 SYNCS.PHASECHK.TRANS64.TRYWAIT P0, [R112+URZ+0x140], R113 ;  /* 0x00014071700065a7 */ /* 0x000ea200080011ff */
[----:B------:R-:W-:Y:S01]  /*79d0*/  BSSY B1, `(.L_x_124) ;  /* 0x0000020000017945 */ /* 0x000fe20003800000 */
[----:B--2---:R-:W-:Y:S03]  /*79e0*/  @P6 SEL R100, RZ, 0x1, !P0 ;  /* 0x00000001ff646807 */ /* 0x004fe60004000000 */
[----:B------:R-:W-:Y:S05]  /*79f0*/  @!P6 BRA `(.L_x_125) ;  /* 0x000000000074e947 */ /* 0x000fea0003800000 */
[----:B------:R-:W-:Y:S01]  /*7a00*/  ISETP.NE.AND P1, PT, R101, RZ, PT ;  /* 0x000000ff6500720c */ /* 0x000fe20003f25270 */
[----:B------:R-:W2:Y:S01]  /*7a10*/  S2R R0, SR_CgaCtaId ;  /* 0x0000000000007919 */ /* 0x000ea20000008800 */
[----:B------:R-:W-:Y:S01]  /*7a20*/  ISETP.NE.AND P0, PT, R100, RZ, PT ;  /* 0x000000ff6400720c */ /* 0x000fe20003f05270 */
[----:B------:R-:W-:Y:S10]  /*7a30*/  BSSY B0, `(.L_x_126) ;  /* 0x0000008000007945 */ /* 0x000ff40003800000 */
[----:B------:R-:W-:Y:S05]  /*7a40*/  @P1 IMAD R2, R93, 0x1000, R84 ;  /* 0x000010005d021824 */ /* 0x000fea00078e0254 */
[----:B------:R-:W-:Y:S05]  /*7a50*/  @P1 IADD3 R4, PT, PT, R2, UR44, RZ ;  /* 0x0000002c02041c10 */ /* 0x000fea000fffe0ff */
[----:B------:R-:W-:Y:S01]  /*7a60*/  @P1 IMAD.IADD R4, R4, 0x1, R103 ;  /* 0x0000000104041824 */ /* 0x000fe200078e0267 */
[----:B------:R-:W-:Y:S06]  /*7a70*/  @P0 BRA `(.L_x_127) ;  /* 0x00000000000c0947 */ /* 0x000fec0003800000 */
[----:B------:R-:W-:Y:S04]  /*7a80*/  SHF.L.U32 R3, R91, 0x1f, RZ ;  /* 0x0000001f5b037819 */ /* 0x000fe800000006ff */
[----:B------:R-:W3:Y:S02]  /*7a90*/  SYNCS.PHASECHK.TRANS64.TRYWAIT P0, [R112+URZ+0x140], R3 ;  /* 0x00014003700075a7 */ /* 0x000ee400080011ff */
[----:B---3--:R-:W-:Y:S05]  /*7aa0*/  @!P0 BRA `(.L_x_128) ;  /* 0x0000003800448947 */ /* 0x008fea0003800000 */
.L_x_127:
[----:B------:R-:W-:Y:S05]  /*7ab0*/  BSYNC B0 ;  /* 0x0000000000007941 */ /* 0x000fea0003800000 */
.L_x_126:
[----:B------:R-:W-:Y:S01]  /*7ac0*/  ISETP.NE.AND P0, PT, R101, RZ, PT ;  /* 0x000000ff6500720c */ /* 0x000fe20003f05270 */
[----:B---3--:R-:W-:Y:S02]  /*7ad0*/  VIADD R3, R112, 0x160 ;  /* 0x0000016070037836 */ /* 0x008fe40000000000 */
[----:B------:R-:W-:Y:S03]  /*7ae0*/  VIADD R93, R93, 0x1 ;  /* 0x000000015d5d7836 */ /* 0x000fe60000000000 */
[----:B--2---:R-:W-:Y:S07]  /*7af0*/  PRMT R0, R0, 0x654, R3 ;  /* 0x0000065400007816 */ /* 0x004fee0000000003 */
[----:B------:R2:W3:Y:S04]  /*7b00*/  @P0 LDS.128 R72, [R2+UR44+0x400] ;  /* 0x0004002c02480984 */ /* 0x0004e80008000c00 */
[----:B------:R2:W4:Y:S01]  /*7b10*/  @P0 LDS.128 R76, [R4+0x410] ;  /* 0x00041000044c0984 */ /* 0x0005220000000c00 */
        /* <DEDUP_REMOVED lines=10> */
[----:B--23--:R-:W-:Y:S02]  /*7bc0*/  LOP3.LUT R91, R91, R0, RZ, 0x3c, !PT ;  /* 0x000000005b5b7212 */ /* 0x00cfe400078e3cff */
.L_x_125:
[----:B------:R-:W-:Y:S05]  /*7bd0*/  BSYNC B1 ;  /* 0x0000000000017941 */ /* 0x000fea0003800000 */
.L_x_124:
[----:B------:R-:W-:Y:S05]  /*7be0*/  VIADD R3, R39, 0x40 ;  /* 0x0000004027037836 */ /* 0x000fea0000000000 */
[----:B------:R-:W-:Y:S04]  /*7bf0*/  SHF.R.U32.HI R3, RZ, 0x15, R3 ;  /* 0x00000015ff037819 */ /* 0x000fe80000011603 */
[----:B------:R-:W-:Y:S11]  /*7c00*/  LOP3.LUT P0, RZ, R3, 0x3, R86, 0x48, !PT ;  /* 0x0000000303ff7812 */ /* 0x000ff60007804856 */
[----:B------:R-:W-:Y:S02]  /*7c10*/  @!UPT UIADD3 URZ, UPT, UPT, URZ, URZ, URZ ;  /* 0x000000fffffff290 */ /* 0x000fe4000fffe0ff */
[----:B------:R-:W-:Y:S05]  /*7c20*/  @!P0 BRA `(.L_x_129) ;  /* 0x0000000000408947 */ /* 0x000fea0003800000 */
[----:B------:R-:W2:Y:S01]  /*7c30*/  LDCU.64 UR8, c[0x4][0x78] ;  /* 0x01000f00ff0877ac */ /* 0x000ea20008000a00 */
[----:B------:R-:W-:Y:S01]  /*7c40*/  MOV R3, 0x0 ;  /* 0x0000000000037802 */ /* 0x000fe20000000f00 */
[----:B------:R-:W-:Y:S02]  /*7c50*/  HFMA2 R12, -RZ, RZ, 0, 5.9604644775390625e-08 ;  /* 0x00000001ff0c7431 */ /* 0x000fe400000001ff */
[----:B------:R-:W-:Y:S02]  /*7c60*/  IMAD.MOV.U32 R8, RZ, RZ, 0x192 ;  /* 0x00000192ff087424 */ /* 0x000fe400078e00ff */
[----:B------:R-:W-:Y:S01]  /*7c70*/  IMAD.MOV.U32 R13, RZ, RZ, RZ ;  /* 0x000000ffff0d7224 */ /* 0x000fe200078e00ff */
[----:B------:R-:W3:Y:S01]  /*7c80*/  LDCU.64 UR6, c[0x4][0x80] ;  /* 0x01001000ff0677ac */ /* 0x000ee20008000a00 */
[----:B------:R-:W1:Y:S01]  /*7c90*/  LDC.64 R2, c[0x4][R3] ;  /* 0x0100000003027b82 */ /* 0x000e620000000a00 */
[----:B------:R-:W5:Y:S01]  /*7ca0*/  LDCU.64 UR4, c[0x4][0x18] ;  /* 0x01000300ff0477ac */ /* 0x000f620008000a00 */
[----:B--2---:R-:W-:Y:S01]  /*7cb0*/  MOV R5, UR9 ;  /* 0x0000000900057c02 */ /* 0x004fe20008000f00 */
[----:B------:R-:W-:Y:S01]  /*7cc0*/  IMAD.U32 R4, RZ, RZ, UR8 ;  /* 0x00000008ff047e24 */ /* 0x000fe2000f8e00ff */
[----:B---3--:R-:W-:Y:S01]  /*7cd0*/  MOV R7, UR7 ;  /* 0x0000000700077c02 */ /* 0x008fe20008000f00 */
[----:B------:R-:W-:Y:S01]  /*7ce0*/  IMAD.U32 R6, RZ, RZ, UR6 ;  /* 0x00000006ff067e24 */ /* 0x000fe2000f8e00ff */
[----:B-----5:R-:W-:Y:S01]  /*7cf0*/  MOV R11, UR5 ;  /* 0x00000005000b7c02 */ /* 0x020fe20008000f00 */
[----:B------:R-:W-:Y:S02]  /*7d00*/  IMAD.U32 R10, RZ, RZ, UR4 ;  /* 0x00000004ff0a7e24 */ /* 0x000fe4000f8e00ff */
[----:B------:R-:W-:Y:S07]  /*7d10*/  LEPC R20, `(.L_x_129) ;  /* 0x000000001014794e */ /* 0x000fee0000000000 */
[----:B-1--4-:R-:W-:Y:S05]  /*7d20*/  CALL.ABS.NOINC R2 ;  /* 0x0000000002007343 */ /* 0x012fea0003c00000 */
.L_x_129:
        /* <DEDUP_REMOVED lines=14> */
[----:B------:R-:W-:Y:S01]  /*7e10*/  F2FP.F16.E4M3.UNPACK_B R54, R75 ;  /* 0x0000004bff36723e */ /* 0x000fe200020006ff */
[----:B------:R-:W-:Y:S01]  /*7e20*/  LDTM.16dp32bit_t0_t15.x32 R4, tmem[UR4+0x40] ;  /* 0x00004004000479ee */ /* 0x000fe20008a80000 */
[----:B------:R-:W2:Y:S01]  /*7e30*/  LDTM.16dp32bit_t16_t31.x32 R4, tmem[UR4+0x60] ;  /* 0x00006004000479ee */ /* 0x000ea20008aa0000 */
[----:B------:R-:W-:Y:S01]  /*7e40*/  HADD2.F32 R46, -RZ, R46.H1_H1 ;  /* 0x3000002eff2e7230 */ /* 0x000fe20000004100 */
[----:B----4-:R-:W-:Y:S01]  /*7e50*/  F2FP.F16.E4M3.UNPACK_B R58, R76 ;  /* 0x0000004cff3a723e */ /* 0x010fe200020006ff */
[--C-:B------:R-:W-:Y:S01]  /*7e60*/  HADD2.F32 R49, -RZ, R50.reuse.H0_H0 ;  /* 0x20000032ff317230 */ /* 0x100fe20000004100 */
[----:B------:R-:W-:Y:S01]  /*7e70*/  F2FP.F16.E4M3.UNPACK_B R62, R77 ;  /* 0x0000004dff3e723e */ /* 0x000fe200020006ff */
[----:B------:R-:W-:Y:S01]  /*7e80*/  HADD2.F32 R50, -RZ, R50.H1_H1 ;  /* 0x30000032ff327230 */ /* 0x000fe20000004100 */
[----:B------:R-:W-:Y:S01]  /*7e90*/  F2FP.F16.E4M3.UNPACK_B R66, R78 ;  /* 0x0000004eff42723e */ /* 0x000fe200020006ff */
[--C-:B------:R-:W-:Y:S01]  /*7ea0*/  HADD2.F32 R53, -RZ, R54.reuse.H0_H0 ;  /* 0x20000036ff357230 */ /* 0x100fe20000004100 */
[----:B------:R-:W-:Y:S01]  /*7eb0*/  F2FP.F16.E4M3.UNPACK_B R70, R79 ;  /* 0x0000004fff46723e */ /* 0x000fe200020006ff */
[----:B------:R-:W-:Y:S01]  /*7ec0*/  HADD2.F32 R54, -RZ, R54.H1_H1 ;  /* 0x30000036ff367230 */ /* 0x000fe20000004100 */
[----:B------:R-:W-:Y:S01]  /*7ed0*/  F2FP.F16.E4M3.UNPACK_B R56, R75.H1 ;  /* 0x0000004bff38723e */ /* 0x000fe200030006ff */
[--C-:B------:R-:W-:Y:S01]  /*7ee0*/  HADD2.F32 R57, -RZ, R58.reuse.H0_H0 ;  /* 0x2000003aff397230 */ /* 0x100fe20000004100 */
[----:B------:R-:W-:Y:S01]  /*7ef0*/  F2FP.F16.E4M3.UNPACK_B R60, R76.H1 ;  /* 0x0000004cff3c723e */ /* 0x000fe200030006ff */
[----:B------:R-:W-:Y:S01]  /*7f00*/  HADD2.F32 R58, -RZ, R58.H1_H1 ;  /* 0x3000003aff3a7230 */ /* 0x000fe20000004100 */
[----:B------:R-:W-:Y:S01]  /*7f10*/  F2FP.F16.E4M3.UNPACK_B R64, R77.H1 ;  /* 0x0000004dff40723e */ /* 0x000fe200030006ff */
[--C-:B------:R-:W-:Y:S01]  /*7f20*/  HADD2.F32 R61, -RZ, R62.reuse.H0_H0 ;  /* 0x2000003eff3d7230 */ /* 0x100fe20000004100 */
[----:B------:R-:W-:Y:S01]  /*7f30*/  F2FP.F16.E4M3.UNPACK_B R68, R78.H1 ;  /* 0x0000004eff44723e */ /* 0x000fe200030006ff */
[----:B------:R-:W-:Y:S01]  /*7f40*/  HADD2.F32 R62, -RZ, R62.H1_H1 ;  /* 0x3000003eff3e7230 */ /* 0x000fe20000004100 */
[----:B------:R-:W-:Y:S01]  /*7f50*/  ISETP.NE.AND P0, PT, R97, RZ, PT ;  /* 0x000000ff6100720c */ /* 0x000fe20003f05270 */
[--C-:B------:R-:W-:Y:S01]  /*7f60*/  HADD2.F32 R65, -RZ, R66.reuse.H0_H0 ;  /* 0x20000042ff417230 */ /* 0x100fe20000004100 */
[----:B------:R-:W-:Y:S01]  /*7f70*/  ISETP.NE.AND P6, PT, R102, RZ, PT ;  /* 0x000000ff6600720c */ /* 0x000fe20003fc5270 */
[----:B------:R-:W-:Y:S02]  /*7f80*/  HADD2.F32 R66, -RZ, R66.H1_H1 ;  /* 0x30000042ff427230 */ /* 0x000fe40000004100 */
[--C-:B------:R-:W-:Y:S02]  /*7f90*/  HADD2.F32 R69, -RZ, R70.reuse.H0_H0 ;  /* 0x20000046ff457230 */ /* 0x100fe40000004100 */
[C---:B--2---:R-:W-:Y:S01]  /*7fa0*/  FMUL R0, R38.reuse, R4 ;  /* 0x0000000426007220 */ /* 0x044fe20000400000 */
[C---:B------:R-:W-:Y:S01]  /*7fb0*/  FMUL R2, R38.reuse, R5 ;  /* 0x0000000526027220 */ /* 0x040fe20000400000 */
[C---:B------:R-:W-:Y:S01]  /*7fc0*/  FMUL R4, R38.reuse, R8 ;  /* 0x0000000826047220 */ /* 0x040fe20000400000 */
[C---:B------:R-:W-:Y:S01]  /*7fd0*/  FMUL R5, R38.reuse, R9 ;  /* 0x0000000926057220 */ /* 0x040fe20000400000 */
[C---:B------:R-:W-:Y:S01]  /*7fe0*/  FFMA R0, R41.reuse, R40, R0 ;  /* 0x0000002829007223 */ /* 0x040fe20000000000 */
[C---:B------:R-:W-:Y:S01]  /*7ff0*/  FFMA R2, R41.reuse, R43, R2 ;  /* 0x0000002b29027223 */ /* 0x040fe20000000002 */
        /* <DEDUP_REMOVED lines=10> */
[----:B------:R-:W-:Y:S02]  /*80a0*/  HADD2.F32 R70, -RZ, R70.H1_H1 ;  /* 0x30000046ff467230 */ /* 0x000fe40000004100 */
[C---:B------:R-:W-:Y:S01]  /*80b0*/  FMUL R28, R38.reuse, R32 ;  /* 0x00000020261c7220 */ /* 0x040fe20000400000 */
[C---:B------:R-:W-:Y:S01]  /*80c0*/  FMUL R29, R38.reuse, R33 ;  /* 0x00000021261d7220 */ /* 0x040fe20000400000 */
[C---:B------:R-:W-:Y:S01]  /*80d0*/  FMUL R3, R38.reuse, R6 ;  /* 0x0000000626037220 */ /* 0x040fe20000400000 */
[C---:B------:R-:W-:Y:S01]  /*80e0*/  FMUL R7, R38.reuse, R7 ;  /* 0x0000000726077220 */ /* 0x040fe20000400000 */
[--C-:B------:R-:W-:Y:S02]  /*80f0*/  HADD2.F32 R47, -RZ, R48.reuse.H0_H0 ;  /* 0x20000030ff2f7230 */ /* 0x100fe40000004100 */
[C---:B------:R-:W-:Y:S01]  /*8100*/  FMUL R6, R38.reuse, R10 ;  /* 0x0000000a26067220 */ /* 0x040fe20000400000 */
[C---:B------:R-:W-:Y:S01]  /*8110*/  FFMA R3, R41.reuse, R42, R3 ;  /* 0x0000002a29037223 */ /* 0x040fe20000000003 */
[----:B------:R-:W-:Y:S02]  /*8120*/  HADD2.F32 R48, -RZ, R48.H1_H1 ;  /* 0x30000030ff307230 */ /* 0x000fe40000004100 */
[C---:B------:R-:W-:Y:S01]  /*8130*/  FFMA R7, R41.reuse, R44, R7 ;  /* 0x0000002c29077223 */ /* 0x040fe20000000007 */
[C---:B------:R-:W-:Y:S01]  /*8140*/  FFMA R4, R41.reuse, R45, R4 ;  /* 0x0000002d29047223 */ /* 0x040fe20000000004 */
[C---:B------:R-:W-:Y:S01]  /*8150*/  FFMA R5, R41.reuse, R46, R5 ;  /* 0x0000002e29057223 */ /* 0x040fe20000000005 */
[----:B------:R-:W-:Y:S01]  /*8160*/  FFMA R6, R41, R47, R6 ;  /* 0x0000002f29067223 */ /* 0x000fe20000000006 */
[----:B------:R-:W-:Y:S01]  /*8170*/  FMUL R11, R38, R11 ;  /* 0x0000000b260b7220 */ /* 0x000fe20000400000 */
[----:B------:R-:W-:Y:S01]  /*8180*/  F2FP.F16.E4M3.UNPACK_B R40, R79.H1 ;  /* 0x0000004fff28723e */ /* 0x000fe200030006ff */
[--C-:B------:R-:W-:Y:S01]  /*8190*/  HADD2.F32 R51, -RZ, R52.reuse.H0_H0 ;  /* 0x20000034ff337230 */ /* 0x100fe20000004100 */
[----:B-1----:R-:W-:Y:S01]  /*81a0*/  F2FP.SATFINITE.E4M3.F32.PACK_AB_MERGE_C R105, R7, R3, RZ ;  /* 0x000000030769723e */ /* 0x002fe200048070ff */
[C---:B------:R-:W-:Y:S01]  /*81b0*/  FFMA R11, R41.reuse, R48, R11 ;  /* 0x00000030290b7223 */ /* 0x040fe2000000000b */
[C---:B------:R-:W-:Y:S01]  /*81c0*/  FFMA R8, R41.reuse, R49, R8 ;  /* 0x0000003129087223 */ /* 0x040fe20000000008 */
[----:B------:R-:W-:Y:S01]  /*81d0*/  FFMA R9, R41, R50, R9 ;  /* 0x0000003229097223 */ /* 0x000fe20000000009 */
[----:B------:R-:W-:Y:S01]  /*81e0*/  F2FP.SATFINITE.E4M3.F32.PACK_AB_MERGE_C R104, R2, R0, R105 ;  /* 0x000000000268723e */ /* 0x000fe20004807069 */
[----:B------:R-:W-:Y:S01]  /*81f0*/  HADD2.F32 R52, -RZ, R52.H1_H1 ;  /* 0x30000034ff347230 */ /* 0x000fe20000004100 */
[----:B------:R-:W-:Y:S01]  /*8200*/  F2FP.SATFINITE.E4M3.F32.PACK_AB_MERGE_C R106, R11, R6, RZ ;  /* 0x000000060b6a723e */ /* 0x000fe200048070ff */
[C---:B------:R-:W-:Y:S01]  /*8210*/  FMUL R10, R38.reuse, R14 ;  /* 0x0000000e260a7220 */ /* 0x040fe20000400000 */
[C---:B------:R-:W-:Y:S01]  /*8220*/  FMUL R15, R38.reuse, R15 ;  /* 0x0000000f260f7220 */ /* 0x040fe20000400000 */
[--C-:B------:R-:W-:Y:S01]  /*8230*/  HADD2.F32 R55, -RZ, R56.reuse.H0_H0 ;  /* 0x20000038ff377230 */ /* 0x100fe20000004100 */
[----:B------:R-:W-:Y:S01]  /*8240*/  F2FP.SATFINITE.E4M3.F32.PACK_AB_MERGE_C R105, R5, R4, R106 ;  /* 0x000000040569723e */ /* 0x000fe2000480706a */
[C---:B------:R-:W-:Y:S01]  /*8250*/  FFMA R10, R41.reuse, R51, R10 ;  /* 0x00000033290a7223 */ /* 0x040fe2000000000a */
[C---:B------:R-:W-:Y:S01]  /*8260*/  FFMA R15, R41.reuse, R52, R15 ;  /* 0x00000034290f7223 */ /* 0x040fe2000000000f */
[C---:B------:R-:W-:Y:S01]  /*8270*/  FFMA R12, R41.reuse, R53, R12 ;  /* 0x00000035290c7223 */ /* 0x040fe2000000000c */
[C---:B------:R-:W-:Y:S01]  /*8280*/  FFMA R13, R41.reuse, R54, R13 ;  /* 0x00000036290d7223 */ /* 0x040fe2000000000d */
[----:B------:R-:W-:Y:S02]  /*8290*/  HADD2.F32 R56, -RZ, R56.H1_H1 ;  /* 0x30000038ff387230 */ /* 0x000fe40000004100 */
[C---:B------:R-:W-:Y:S01]  /*82a0*/  FMUL R14, R38.reuse, R18 ;  /* 0x00000012260e7220 */ /* 0x040fe20000400000 */
[C---:B------:R-:W-:Y:S01]  /*82b0*/  FMUL R19, R38.reuse, R19 ;  /* 0x0000001326137220 */ /* 0x040fe20000400000 */
[--C-:B------:R-:W-:Y:S02]  /*82c0*/  HADD2.F32 R59, -RZ, R60.reuse.H0_H0 ;  /* 0x2000003cff3b7230 */ /* 0x100fe40000004100 */
[C---:B------:R-:W-:Y:S01]  /*82d0*/  FMUL R18, R38.reuse, R22 ;  /* 0x0000001626127220 */ /* 0x040fe20000400000 */
[C---:B------:R-:W-:Y:S01]  /*82e0*/  FFMA R14, R41.reuse, R55, R14 ;  /* 0x00000037290e7223 */ /* 0x040fe2000000000e */
[----:B------:R-:W-:Y:S02]  /*82f0*/  HADD2.F32 R60, -RZ, R60.H1_H1 ;  /* 0x3000003cff3c7230 */ /* 0x000fe40000004100 */
        /* <DEDUP_REMOVED lines=8> */
[C---:B------:R-:W-:Y:S01]  /*8380*/  FFMA R23, R41.reuse, R60, R23 ;  /* 0x0000003c29177223 */ /* 0x040fe20000000017 */
[C---:B------:R-:W-:Y:S01]  /*8390*/  FMUL R27, R38.reuse, R27 ;  /* 0x0000001b261b7220 */ /* 0x040fe20000400000 */
[C---:B------:R-:W-:Y:S01]  /*83a0*/  FFMA R20, R41.reuse, R61, R20 ;  /* 0x0000003d29147223 */ /* 0x040fe20000000014 */
[C---:B------:R-:W-:Y:S01]  /*83b0*/  FFMA R21, R41.reuse, R62, R21 ;  /* 0x0000003e29157223 */ /* 0x040fe20000000015 */
[--C-:B------:R-:W-:Y:S02]  /*83c0*/  HADD2.F32 R67, -RZ, R68.reuse.H0_H0 ;  /* 0x20000044ff437230 */ /* 0x100fe40000004100 */
[----:B------:R-:W-:Y:S01]  /*83d0*/  FFMA R22, R41, R63, R22 ;  /* 0x0000003f29167223 */ /* 0x000fe20000000016 */
[----:B------:R-:W-:Y:S02]  /*83e0*/  HADD2.F32 R68, -RZ, R68.H1_H1 ;  /* 0x30000044ff447230 */ /* 0x000fe40000004100 */
[C---:B------:R-:W-:Y:S01]  /*83f0*/  FMUL R26, R38.reuse, R30 ;  /* 0x0000001e261a7220 */ /* 0x040fe20000400000 */
[----:B------:R-:W-:Y:S01]  /*8400*/  F2FP.SATFINITE.E4M3.F32.PACK_AB_MERGE_C R107, R15, R10, RZ ;  /* 0x0000000a0f6b723e */ /* 0x000fe200048070ff */
        /* <DEDUP_REMOVED lines=8> */
[----:B------:R-:W-:Y:S01]  /*8490*/  F2FP.SATFINITE.E4M3.F32.PACK_AB_MERGE_C R106, R9, R8, R107 ;  /* 0x00000008096a723e */ /* 0x000fe2000480706b */
[----:B------:R-:W-:Y:S01]  /*84a0*/  FFMA R31, R41, R68, R31 ;  /* 0x00000044291f7223 */ /* 0x000fe2000000001f */
[----:B------:R-:W-:Y:S01]  /*84b0*/  FMUL R35, R38, R35 ;  /* 0x0000002326237220 */ /* 0x000fe20000400000 */
[----:B------:R-:W-:Y:S01]  /*84c0*/  F2FP.SATFINITE.E4M3.F32.PACK_AB_MERGE_C R107, R19, R14, RZ ;  /* 0x0000000e136b723e */ /* 0x000fe200048070ff */
[C---:B------:R-:W-:Y:S01]  /*84d0*/  FFMA R28, R41.reuse, R69, R28 ;  /* 0x00000045291c7223 */ /* 0x040fe2000000001c */
[C---:B------:R-:W-:Y:S01]  /*84e0*/  FFMA R29, R41.reuse, R70, R29 ;  /* 0x00000046291d7223 */ /* 0x040fe2000000001d */
[C---:B------:R-:W-:Y:S01]  /*84f0*/  FFMA R30, R41.reuse, R43, R30 ;  /* 0x0000002b291e7223 */ /* 0x040fe2000000001e */
[----:B------:R-:W-:Y:S01]  /*8500*/  FFMA R35, R41, R40, R35 ;  /* 0x0000002829237223 */ /* 0x000fe20000000023 */
        /* <DEDUP_REMOVED lines=21> */
[----:B------:R-:W-:Y:S02]  /*8660*/  UIADD3 UR4, UP0, UPT, UR62, 0x680, URZ ;  /* 0x000006803e047890 */ /* 0x000fe4000ff1e0ff */
[----:B------:R-:W-:Y:S02]  /*8670*/  UIADD3 UR9, UPT, UPT, UR49, 0x40, URZ ;  /* 0x0000004031097890 */ /* 0x000fe4000fffe0ff */
[----:B------:R-:W-:Y:S02]  /*8680*/  UIADD3 UR8, UPT, UPT, UR44, 0x5400, URZ ;  /* 0x000054002c087890 */ /* 0x000fe4000fffe0ff */
[----:B------:R-:W-:Y:S01]  /*8690*/  UIADD3.X UR5, UPT, UPT, URZ, UR63, URZ, UP0, !UPT ;  /* 0x0000003fff057290 */ /* 0x000fe200087fe4ff */
[----:B------:R-:W-:Y:S01]  /*86a0*/  UMOV UR10, UR50 ;  /* 0x00000032000a7c82 */ /* 0x000fe20008000000 */
[----:B------:R-:W-:Y:S07]  /*86b0*/  UMOV UR11, UR36 ;  /* 0x00000024000b7c82 */ /* 0x000fee0008000000 */
[----:B------:R2:W-:Y:S01]  /*86c0*/  UTMASTG.3D [UR8], [UR4] ;  /* 0x00000008040073b5 */ /* 0x0005e20008010000 */
[----:B------:R0:W-:Y:S01]  /*86d0*/  UTMACMDFLUSH ;  /* 0x00000000000079b7 */ /* 0x0001e20000000000 */
[----:B--2---:R-:W-:Y:S04]  /*86e0*/  DEPBAR.LE SB0, 0x1 ;  /* 0x000080400000791a */ /* 0x004fe80000000000 */
.L_x_131:
[----:B------:R-:W-:Y:S05]  /*86f0*/  BSYNC.RECONVERGENT B0 ;  /* 0x0000000000007941 */ /* 0x000fea0003800200 */
.L_x_130:
        /* <DEDUP_REMOVED lines=16> */
.L_x_135:
[----:B------:R-:W-:Y:S05]  /*8800*/  BSYNC B0 ;  /* 0x0000000000007941 */ /* 0x000fea0003800000 */
.L_x_134:
        /* <DEDUP_REMOVED lines=17> */
.L_x_133:
[----:B------:R-:W-:Y:S05]  /*8920*/  BSYNC B1 ;  /* 0x0000000000017941 */ /* 0x000fea0003800000 */
.L_x_132:
        /* <DEDUP_REMOVED lines=21> */
.L_x_137:
        /* <DEDUP_REMOVED lines=18> */
[----:B------:R-:W-:Y:S01]  /*8ba0*/  ISETP.NE.AND P6, PT, R102, RZ, PT ;  /* 0x000000ff6600720c */ /* 0x000fe20003fc5270 */
[--C-:B------:R-:W-:Y:S01]  /*8bb0*/  HADD2.F32 R49, -RZ, R50.reuse.H0_H0 ;  /* 0x20000032ff317230 */ /* 0x100fe20000004100 */
[----:B----4-:R-:W-:Y:S01]  /*8bc0*/  F2FP.F16.E4M3.UNPACK_B R58, R76 ;  /* 0x0000004cff3a723e */ /* 0x010fe200020006ff */
[----:B------:R-:W-:Y:S01]  /*8bd0*/  HADD2.F32 R50, -RZ, R50.H1_H1 ;  /* 0x30000032ff327230 */ /* 0x000fe20000004100 */
[----:B------:R-:W-:Y:S01]  /*8be0*/  F2FP.F16.E4M3.UNPACK_B R62, R77 ;  /* 0x0000004dff3e723e */ /* 0x000fe200020006ff */
[--C-:B------:R-:W-:Y:S01]  /*8bf0*/  HADD2.F32 R53, -RZ, R54.reuse.H0_H0 ;  /* 0x20000036ff357230 */ /* 0x100fe20000004100 */
[----:B------:R-:W-:Y:S01]  /*8c00*/  F2FP.F16.E4M3.UNPACK_B R66, R78 ;  /* 0x0000004eff42723e */ /* 0x000fe200020006ff */
[----:B------:R-:W-:Y:S01]  /*8c10*/  HADD2.F32 R54, -RZ, R54.H1_H1 ;  /* 0x30000036ff367230 */ /* 0x000fe20000004100 */
[----:B------:R-:W-:Y:S01]  /*8c20*/  F2FP.F16.E4M3.UNPACK_B R70, R79 ;  /* 0x0000004fff46723e */ /* 0x000fe200020006ff */
[--C-:B------:R-:W-:Y:S01]  /*8c30*/  HADD2.F32 R57, -RZ, R58.reuse.H0_H0 ;  /* 0x2000003aff397230 */ /* 0x100fe20000004100 */
[----:B------:R-:W-:Y:S01]  /*8c40*/  F2FP.F16.E4M3.UNPACK_B R56, R75.H1 ;  /* 0x0000004bff38723e */ /* 0x000fe200030006ff */
[----:B------:R-:W-:Y:S01]  /*8c50*/  HADD2.F32 R58, -RZ, R58.H1_H1 ;  /* 0x3000003aff3a7230 */ /* 0x000fe20000004100 */
[----:B------:R-:W-:Y:S01]  /*8c60*/  F2FP.F16.E4M3.UNPACK_B R60, R76.H1 ;  /* 0x0000004cff3c723e */ /* 0x000fe200030006ff */
[--C-:B------:R-:W-:Y:S01]  /*8c70*/  HADD2.F32 R61, -RZ, R62.reuse.H0_H0 ;  /* 0x2000003eff3d7230 */ /* 0x100fe20000004100 */
[----:B------:R-:W-:Y:S01]  /*8c80*/  F2FP.F16.E4M3.UNPACK_B R64, R77.H1 ;  /* 0x0000004dff40723e */ /* 0x000fe200030006ff */
[----:B------:R-:W-:Y:S01]  /*8c90*/  HADD2.F32 R62, -RZ, R62.H1_H1 ;  /* 0x3000003eff3e7230 */ /* 0x000fe20000004100 */
[----:B------:R-:W-:Y:S01]  /*8ca0*/  F2FP.F16.E4M3.UNPACK_B R68, R78.H1 ;  /* 0x0000004eff44723e */ /* 0x000fe200030006ff */
        /* <DEDUP_REMOVED lines=112> */
[----:B------:R-:W-:Y:S02]  /*93b0*/  UIADD3 UR4, UPT, UPT, UR44, 0x4400, URZ ;  /* 0x000044002c047890 */ /* 0x000fe4000fffe0ff */
[----:B------:R-:W-:Y:S01]  /*93c0*/  UIADD3 UR9, UPT, UPT, UR49, 0x80, URZ ;  /* 0x0000008031097890 */ /* 0x000fe2000fffe0ff */
[----:B------:R-:W-:Y:S01]  /*93d0*/  UMOV UR10, UR50 ;  /* 0x00000032000a7c82 */ /* 0x000fe20008000000 */
[----:B------:R-:W-:Y:S02]  /*93e0*/  UMOV UR11, UR36 ;  /* 0x00000024000b7c82 */ /* 0x000fe40008000000 */
        /* <DEDUP_REMOVED lines=8> */
.L_x_139:
[----:B------:R-:W-:Y:S05]  /*9470*/  BSYNC.RECONVERGENT B0 ;  /* 0x0000000000007941 */ /* 0x000fea0003800200 */
.L_x_138:
        /* <DEDUP_REMOVED lines=16> */
.L_x_143:
[----:B------:R-:W-:Y:S05]  /*9580*/  BSYNC B0 ;  /* 0x0000000000007941 */ /* 0x000fea0003800000 */
.L_x_142:
        /* <DEDUP_REMOVED lines=17> */
.L_x_141:
[----:B------:R-:W-:Y:S05]  /*96a0*/  BSYNC B1 ;  /* 0x0000000000017941 */ /* 0x000fea0003800000 */
.L_x_140:
        /* <DEDUP_REMOVED lines=21> */
.L_x_145:
[----:B------:R-:W-:Y:S01]  /*9800*/  ISETP.NE.AND P0, PT, R97, RZ, PT ;  /* 0x000000ff6100720c */ /* 0x000fe20003f05270 */
[----:B------:R-:W-:Y:S05]  /*9810*/  WARPSYNC.ALL ;  /* 0x0000000000007948 */ /* 0x000fea0003800000 */
[----:B------:R-:W-:Y:S01]  /*9820*/  R2UR UR4, R39 ;  /* 0x00000000270472ca */ /* 0x000fe200000e0000 */
[----:B------:R-:W2:Y:S01]  /*9830*/  S2UR UR6, SR_CgaCtaId ;  /* 0x00000000000679c3 */ /* 0x000ea20000008800 */
[-C--:B------:R-:W-:Y:S01]  /*9840*/  F2FP.F16.E4M3.UNPACK_B R42, R72.reuse ;  /* 0x00000048ff2a723e */ /* 0x080fe200020006ff */
[----:B------:R-:W-:Y:S01]  /*9850*/  BSSY.RECONVERGENT B0, `(.L_x_146) ;  /* 0x000009b000007945 */ /* 0x000fe20003800200 */
[----:B------:R-:W-:Y:S02]  /*9860*/  F2FP.F16.E4M3.UNPACK_B R72, R72.H1 ;  /* 0x00000048ff48723e */ /* 0x000fe400030006ff */
[-C--:B------:R-:W-:Y:S01]  /*9870*/  F2FP.F16.E4M3.UNPACK_B R46, R73.reuse ;  /* 0x00000049ff2e723e */ /* 0x080fe200020006ff */
[--C-:B------:R-:W-:Y:S01]  /*9880*/  HADD2.F32 R40, -RZ, R42.reuse.H0_H0 ;  /* 0x2000002aff287230 */ /* 0x100fe20000004100 */
[----:B------:R-:W-:Y:S01]  /*9890*/  F2FP.F16.E4M3.UNPACK_B R73, R73.H1 ;  /* 0x00000049ff49723e */ /* 0x000fe200030006ff */
[----:B------:R-:W-:Y:S01]  /*98a0*/  HADD2.F32 R42, -RZ, R42.H1_H1 ;  /* 0x3000002aff2a7230 */ /* 0x000fe20000004100 */
[-C--:B------:R-:W-:Y:S01]  /*98b0*/  F2FP.F16.E4M3.UNPACK_B R50, R74.reuse ;  /* 0x0000004aff32723e */ /* 0x080fe200020006ff */
[----:B------:R-:W-:Y:S01]  /*98c0*/  HADD2.F32 R43, -RZ, R72.H0_H0 ;  /* 0x20000048ff2b7230 */ /* 0x000fe20000004100 */
[----:B------:R-:W-:Y:S01]  /*98d0*/  F2FP.F16.E4M3.UNPACK_B R74, R74.H1 ;  /* 0x0000004aff4a723e */ /* 0x000fe200030006ff */
[----:B------:R-:W-:Y:S01]  /*98e0*/  LDTM.16dp32bit_t0_t15.x32 R4, tmem[UR4+0xc0] ;  /* 0x0000c004000479ee */ /* 0x000fe20008a80000 */
[----:B------:R-:W3:Y:S01]  /*98f0*/  LDTM.16dp32bit_t16_t31.x32 R4, tmem[UR4+0xe0] ;  /* 0x0000e004000479ee */ /* 0x000ee20008aa0000 */
[----:B------:R-:W-:Y:S01]  /*9900*/  NOP ;  /* 0x0000000000007918 */ /* 0x000fe20000000000 */
[--C-:B------:R-:W-:Y:S01]  /*9910*/  HADD2.F32 R45, -RZ, R46.reuse.H0_H0 ;  /* 0x2000002eff2d7230 */ /* 0x100fe20000004100 */
[----:B------:R-:W-:Y:S01]  /*9920*/  R2UR UR5, R71 ;  /* 0x00000000470572ca */ /* 0x000fe200000e0000 */
[----:B------:R-:W-:Y:S01]  /*9930*/  HADD2.F32 R46, -RZ, R46.H1_H1 ;  /* 0x3000002eff2e7230 */ /* 0x000fe20000004100 */
[----:B------:R-:W-:Y:S01]  /*9940*/  F2FP.F16.E4M3.UNPACK_B R54, R75 ;  /* 0x0000004bff36723e */ /* 0x000fe200020006ff */
        /* <DEDUP_REMOVED lines=10> */
[----:B------:R-:W-:Y:S01]  /*99f0*/  UIADD3 UR4, UPT, UPT, UR5, 0x1d0, URZ ;  /* 0x000001d005047890 */ /* 0x000fe2000fffe0ff */
[----:B------:R-:W-:Y:S01]  /*9a00*/  HADD2.F32 R59, -RZ, R58.H1_H1 ;  /* 0x3000003aff3b7230 */ /* 0x000fe20000004100 */
[----:B------:R-:W-:Y:S01]  /*9a10*/  F2FP.F16.E4M3.UNPACK_B R76, R76.H1 ;  /* 0x0000004cff4c723e */ /* 0x000fe200030006ff */
[--C-:B------:R-:W-:Y:S01]  /*9a20*/  HADD2.F32 R60, -RZ, R62.reuse.H0_H0 ;  /* 0x2000003eff3c7230 */ /* 0x100fe20000004100 */
[----:B------:R-:W-:Y:S01]  /*9a30*/  F2FP.F16.E4M3.UNPACK_B R77, R77.H1 ;  /* 0x0000004dff4d723e */ /* 0x000fe200030006ff */
[----:B------:R-:W-:Y:S01]  /*9a40*/  HADD2.F32 R63, -RZ, R62.H1_H1 ;  /* 0x3000003eff3f7230 */ /* 0x000fe20000004100 */
[----:B------:R-:W-:Y:S01]  /*9a50*/  F2FP.F16.E4M3.UNPACK_B R78, R78.H1 ;  /* 0x0000004eff4e723e */ /* 0x000fe200030006ff */
[--C-:B------:R-:W-:Y:S01]  /*9a60*/  HADD2.F32 R64, -RZ, R66.reuse.H0_H0 ;  /* 0x20000042ff407230 */ /* 0x100fe20000004100 */
[----:B--2---:R-:W-:Y:S01]  /*9a70*/  UPRMT UR4, UR6, 0x654, UR4 ;  /* 0x0000065406047896 */ /* 0x004fe20008000004 */
        /* <DEDUP_REMOVED lines=8> */
[----:B------:R-:W-:Y:S01]  /*9b00*/  SYNCS.ARRIVE.TRANS64.RED.A1T0 RZ, [UR4], RZ ;  /* 0x000000ffffff79a7 */ /* 0x000fe20008100404 */
[C---:B------:R-:W-:Y:S01]  /*9b10*/  FMUL R16, R38.reuse, R16 ;  /* 0x0000001026107220 */ /* 0x040fe20000400000 */
[C---:B------:R-:W-:Y:S01]  /*9b20*/  FMUL R17, R38.reuse, R17 ;  /* 0x0000001126117220 */ /* 0x040fe20000400000 */
[C---:B------:R-:W-:Y:S01]  /*9b30*/  FMUL R0, R38.reuse, R20 ;  /* 0x0000001426007220 */ /* 0x040fe20000400000 */
[C---:B------:R-:W-:Y:S01]  /*9b40*/  FMUL R2, R38.reuse, R21 ;  /* 0x0000001526027220 */ /* 0x040fe20000400000 */
[C---:B------:R-:W-:Y:S01]  /*9b50*/  FMUL R20, R38.reuse, R25 ;  /* 0x0000001926147220 */ /* 0x040fe20000400000 */
[----:B------:R-:W-:Y:S02]  /*9b60*/  HADD2.F32 R67, -RZ, R66.H1_H1 ;  /* 0x30000042ff437230 */ /* 0x000fe40000004100 */
[C---:B------:R-:W-:Y:S01]  /*9b70*/  FMUL R6, R38.reuse, R6 ;  /* 0x0000000626067220 */ /* 0x040fe20000400000 */
[----:B------:R-:W-:Y:S02]  /*9b80*/  HADD2.F32 R44, -RZ, R72.H1_H1 ;  /* 0x30000048ff2c7230 */ /* 0x000fe40000004100 */
[C---:B------:R-:W-:Y:S01]  /*9b90*/  FMUL R7, R38.reuse, R7 ;  /* 0x0000000726077220 */ /* 0x040fe20000400000 */
[--C-:B------:R-:W-:Y:S02]  /*9ba0*/  HADD2.F32 R47, -RZ, R73.reuse.H0_H0 ;  /* 0x20000049ff2f7230 */ /* 0x100fe40000004100 */
[C---:B------:R-:W-:Y:S01]  /*9bb0*/  FFMA R6, R41.reuse, R43, R6 ;  /* 0x0000002b29067223 */ /* 0x040fe20000000006 */
[--C-:B------:R-:W-:Y:S02]  /*9bc0*/  HADD2.F32 R40, -RZ, R68.reuse.H0_H0 ;  /* 0x20000044ff287230 */ /* 0x100fe40000004100 */
[C---:B------:R-:W-:Y:S01]  /*9bd0*/  FFMA R7, R41.reuse, R44, R7 ;  /* 0x0000002c29077223 */ /* 0x040fe20000000007 */
[C---:B------:R-:W-:Y:S01]  /*9be0*/  FFMA R8, R41.reuse, R45, R8 ;  /* 0x0000002d29087223 */ /* 0x040fe20000000008 */
[----:B------:R-:W-:Y:S01]  /*9bf0*/  FFMA R9, R41, R46, R9 ;  /* 0x0000002e29097223 */ /* 0x000fe20000000009 */
[----:B------:R-:W-:Y:S02]  /*9c00*/  HADD2.F32 R43, -RZ, R68.H1_H1 ;  /* 0x30000044ff2b7230 */ /* 0x000fe40000004100 */
[C---:B------:R-:W-:Y:S01]  /*9c10*/  FMUL R10, R38.reuse, R10 ;  /* 0x0000000a260a7220 */ /* 0x040fe20000400000 */
[----:B------:R-:W-:Y:S01]  /*9c20*/  HADD2.F32 R48, -RZ, R73.H1_H1 ;  /* 0x30000049ff307230 */ /* 0x000fe20000004100 */
[----:B------:R-:W-:Y:S01]  /*9c30*/  F2FP.SATFINITE.E4M3.F32.PACK_AB_MERGE_C R100, R7, R6, RZ ;  /* 0x000000060764723e */ /* 0x000fe200048070ff */
[C---:B------:R-:W-:Y:S01]  /*9c40*/  FMUL R7, R38.reuse, R24 ;  /* 0x0000001826077220 */ /* 0x040fe20000400000 */
[----:B------:R-:W-:Y:S01]  /*9c50*/  FFMA R10, R41, R47, R10 ;  /* 0x0000002f290a7223 */ /* 0x000fe2000000000a */
[C---:B------:R-:W-:Y:S01]  /*9c60*/  FMUL R24, R38.reuse, R29 ;  /* 0x0000001d26187220 */ /* 0x040fe20000400000 */
[----:B------:R-:W-:Y:S01]  /*9c70*/  F2FP.SATFINITE.E4M3.F32.PACK_AB_MERGE_C R100, R5, R4, R100 ;  /* 0x000000040564723e */ /* 0x000fe20004807064 */
[C---:B------:R-:W-:Y:S01]  /*9c80*/  FMUL R11, R38.reuse, R11 ;  /* 0x0000000b260b7220 */ /* 0x040fe20000400000 */
[--C-:B------:R-:W-:Y:S02]  /*9c90*/  HADD2.F32 R51, -RZ, R74.reuse.H0_H0 ;  /* 0x2000004aff337230 */ /* 0x100fe40000004100 */
[C---:B------:R-:W-:Y:S01]  /*9ca0*/  FMUL R14, R38.reuse, R14 ;  /* 0x0000000e260e7220 */ /* 0x040fe20000400000 */
[----:B------:R-:W-:Y:S02]  /*9cb0*/  HADD2.F32 R52, -RZ, R74.H1_H1 ;  /* 0x3000004aff347230 */ /* 0x000fe40000004100 */
[C---:B------:R-:W-:Y:S01]  /*9cc0*/  FFMA R11, R41.reuse, R48, R11 ;  /* 0x00000030290b7223 */ /* 0x040fe2000000000b */
[C---:B------:R-:W-:Y:S01]  /*9cd0*/  FFMA R12, R41.reuse, R49, R12 ;  /* 0x00000031290c7223 */ /* 0x040fe2000000000c */
[C---:B------:R-:W-:Y:S01]  /*9ce0*/  FFMA R13, R41.reuse, R50, R13 ;  /* 0x00000032290d7223 */ /* 0x040fe2000000000d */
[----:B------:R-:W-:Y:S01]  /*9cf0*/  FFMA R14, R41, R51, R14 ;  /* 0x00000033290e7223 */ /* 0x000fe2000000000e */
[C---:B------:R-:W-:Y:S01]  /*9d00*/  FMUL R15, R38.reuse, R15 ;  /* 0x0000000f260f7220 */ /* 0x040fe20000400000 */
[--C-:B------:R-:W-:Y:S01]  /*9d10*/  HADD2.F32 R55, -RZ, R75.reuse.H0_H0 ;  /* 0x2000004bff377230 */ /* 0x100fe20000004100 */
[----:B------:R-:W-:Y:S01]  /*9d20*/  F2FP.SATFINITE.E4M3.F32.PACK_AB_MERGE_C R101, R11, R10, RZ ;  /* 0x0000000a0b65723e */ /* 0x000fe200048070ff */
[----:B------:R-:W-:Y:S02]  /*9d30*/  HADD2.F32 R56, -RZ, R75.H1_H1 ;  /* 0x3000004bff387230 */ /* 0x000fe40000004100 */
[C---:B------:R-:W-:Y:S01]  /*9d40*/  FFMA R15, R41.reuse, R52, R15 ;  /* 0x00000034290f7223 */ /* 0x040fe2000000000f */
[----:B------:R-:W-:Y:S01]  /*9d50*/  FFMA R16, R41, R53, R16 ;  /* 0x0000003529107223 */ /* 0x000fe20000000010 */
[----:B------:R-:W-:Y:S01]  /*9d60*/  F2FP.SATFINITE.E4M3.F32.PACK_AB_MERGE_C R101, R9, R8, R101 ;  /* 0x000000080965723e */ /* 0x000fe20004807065 */
[----:B------:R-:W-:Y:S01]  /*9d70*/  FFMA R17, R41, R54, R17 ;  /* 0x0000003629117223 */ /* 0x000fe20000000011 */
[C---:B------:R-:W-:Y:S01]  /*9d80*/  FMUL R18, R38.reuse, R18 ;  /* 0x0000001226127220 */ /* 0x040fe20000400000 */
[----:B------:R-:W-:Y:S01]  /*9d90*/  F2FP.SATFINITE.E4M3.F32.PACK_AB_MERGE_C R102, R15, R14, RZ ;  /* 0x0000000e0f66723e */ /* 0x000fe200048070ff */
[C---:B------:R-:W-:Y:S01]  /*9da0*/  FMUL R19, R38.reuse, R19 ;  /* 0x0000001326137220 */ /* 0x040fe20000400000 */
[--C-:B------:R-:W-:Y:S02]  /*9db0*/  HADD2.F32 R58, -RZ, R76.reuse.H0_H0 ;  /* 0x2000004cff3a7230 */ /* 0x100fe40000004100 */
[----:B------:R-:W-:Y:S01]  /*9dc0*/  FFMA R18, R41, R55, R18 ;  /* 0x0000003729127223 */ /* 0x000fe20000000012 */
[----:B------:R-:W-:Y:S01]  /*9dd0*/  F2FP.SATFINITE.E4M3.F32.PACK_AB_MERGE_C R102, R13, R12, R102 ;  /* 0x0000000c0d66723e */ /* 0x000fe20004807066 */
[C---:B------:R-:W-:Y:S01]  /*9de0*/  FFMA R19, R41.reuse, R56, R19 ;  /* 0x0000003829137223 */ /* 0x040fe20000000013 */
[----:B------:R-:W-:Y:S02]  /*9df0*/  HADD2.F32 R61, -RZ, R76.H1_H1 ;  /* 0x3000004cff3d7230 */ /* 0x000fe40000004100 */
[C---:B------:R-:W-:Y:S01]  /*9e00*/  FMUL R3, R38.reuse, R22 ;  /* 0x0000001626037220 */ /* 0x040fe20000400000 */
        /* <DEDUP_REMOVED lines=10> */
[C---:B------:R-:W-:Y:S01]  /*9eb0*/  FMUL R23, R38.reuse, R28 ;  /* 0x0000001c26177220 */ /* 0x040fe20000400000 */
[----:B------:R-:W-:Y:S01]  /*9ec0*/  F2FP.F16.E4M3.UNPACK_B R79, R79.H1 ;  /* 0x0000004fff4f723e */ /* 0x000fe200030006ff */
        /* <DEDUP_REMOVED lines=9> */
[C---:B------:R-:W-:Y:S01]  /*9f60*/  FFMA R24, R41.reuse, R67, R24 ;  /* 0x0000004329187223 */ /* 0x040fe20000000018 */
[C---:B------:R-:W-:Y:S01]  /*9f70*/  FMUL R28, R38.reuse, R33 ;  /* 0x00000021261c7220 */ /* 0x040fe20000400000 */
[--C-:B------:R-:W-:Y:S02]  /*9f80*/  HADD2.F32 R42, -RZ, R79.reuse.H0_H0 ;  /* 0x2000004fff2a7230 */ /* 0x100fe40000004100 */
[C---:B------:R-:W-:Y:S01]  /*9f90*/  FFMA R25, R41.reuse, R66, R25 ;  /* 0x0000004229197223 */ /* 0x040fe20000000019 */
[----:B------:R-:W-:Y:S02]  /*9fa0*/  HADD2.F32 R71, -RZ, R79.H1_H1 ;  /* 0x3000004fff477230 */ /* 0x000fe40000004100 */
[C---:B------:R-:W-:Y:S01]  /*9fb0*/  FMUL R29, R38.reuse, R34 ;  /* 0x00000022261d7220 */ /* 0x040fe20000400000 */
        /* <DEDUP_REMOVED lines=9> */
[----:B-1----:R-:W-:Y:S01]  /*a050*/  F2FP.SATFINITE.E4M3.F32.PACK_AB_MERGE_C R105, R22, R21, RZ ;  /* 0x000000151669723e */ /* 0x002fe200048070ff */
[----:B------:R1:W-:Y:S01]  /*a060*/  STS.128 [R84+UR44+0x5400], R100 ;  /* 0x0054006454007988 */ /* 0x0003e20008000c2c */
[----:B------:R-:W-:Y:S02]  /*a070*/  F2FP.SATFINITE.E4M3.F32.PACK_AB_MERGE_C R64, R26, R25, RZ ;  /* 0x000000191a40723e */ /* 0x000fe400048070ff */
[----:B------:R-:W-:Y:S02]  /*a080*/  F2FP.SATFINITE.E4M3.F32.PACK_AB_MERGE_C R67, R30, R29, RZ ;  /* 0x0000001d1e43723e */ /* 0x000fe400048070ff */
[----:B------:R-:W-:Y:S02]  /*a090*/  F2FP.SATFINITE.E4M3.F32.PACK_AB_MERGE_C R104, R2, R0, R3 ;  /* 0x000000000268723e */ /* 0x000fe40004807003 */
[----:B------:R-:W-:Y:S02]  /*a0a0*/  F2FP.SATFINITE.E4M3.F32.PACK_AB_MERGE_C R105, R20, R7, R105 ;  /* 0x000000071469723e */ /* 0x000fe40004807069 */
[----:B------:R-:W-:Y:S02]  /*a0b0*/  F2FP.SATFINITE.E4M3.F32.PACK_AB_MERGE_C R106, R24, R23, R64 ;  /* 0x00000017186a723e */ /* 0x000fe40004807040 */
[----:B------:R-:W-:Y:S02]  /*a0c0*/  F2FP.SATFINITE.E4M3.F32.PACK_AB_MERGE_C R107, R28, R27, R67 ;  /* 0x0000001b1c6b723e */ /* 0x000fe40004807043 */
[----:B------:R-:W-:Y:S03]  /*a0d0*/  IADD3 R36, PT, PT, R36, 0x1, RZ ;  /* 0x0000000124247810 */ /* 0x000fe60007ffe0ff */
        /* <DEDUP_REMOVED lines=18> */
.L_x_147:
[----:B------:R-:W-:Y:S05]  /*a200*/  BSYNC.RECONVERGENT B0 ;  /* 0x0000000000007941 */ /* 0x000fea0003800200 */
.L_x_146:
[----:B------:R-:W-:Y:S01]  /*a210*/  R2UR UR4, R87 ;  /* 0x00000000570472ca */ /* 0x000fe200000e0000 */
[----:B------:R-:W-:Y:S01]  /*a220*/  BAR.SYNC.DEFER_BLOCKING 0x1, 0x80 ;  /* 0x0042000000007b1d */ /* 0x000fe20000010000 */
[C---:B------:R-:W-:Y:S01]  /*a230*/  ISETP.NE.AND P0, PT, R89.reuse, 0x2, PT ;  /* 0x000000025900780c */ /* 0x040fe20003f05270 */
[----:B------:R-:W-:Y:S01]  /*a240*/  UISETP.NE.AND UP0, UPT, UR45, URZ, UPT ;  /* 0x000000ff2d00728c */ /* 0x000fe2000bf05270 */
[----:B------:R-:W-:Y:S01]  /*a250*/  ISETP.NE.AND P1, PT, R36, 0x4, PT ;  /* 0x000000042400780c */ /* 0x000fe20003f25270 */
[----:B------:R-:W-:Y:S01]  /*a260*/  UIADD3 UR16, UPT, UPT, UR38, UR59, URZ ;  /* 0x0000003b26107290 */ /* 0x000fe2000fffe0ff */
[----:B------:R-:W-:Y:S02]  /*a270*/  SEL R5, RZ, 0x1, P0 ;  /* 0x00000001ff057807 */ /* 0x000fe40000000000 */
[----:B------:R-:W-:Y:S02]  /*a280*/  SEL R3, RZ, 0x1, P1 ;  /* 0x00000001ff037807 */ /* 0x000fe40000800000 */
[----:B------:R-:W-:Y:S02]  /*a290*/  LOP3.LUT R92, R92, R5, RZ, 0x3c, !PT ;  /* 0x000000055c5c7212 */ /* 0x000fe400078e3cff */
[----:B------:R-:W-:Y:S01]  /*a2a0*/  LOP3.LUT R94, R94, R3, RZ, 0x3c, !PT ;  /* 0x000000035e5e7212 */ /* 0x000fe200078e3cff */
[----:B------:R-:W-:Y:S01]  /*a2b0*/  UIADD3 UR20, UPT, UPT, UR37, UR4, URZ ;  /* 0x0000000425147290 */ /* 0x000fe2000fffe0ff */
[----:B------:R-:W-:Y:S02]  /*a2c0*/  SEL R89, R89, RZ, P0 ;  /* 0x000000ff59597207 */ /* 0x000fe40000000000 */
[----:B------:R-:W-:Y:S01]  /*a2d0*/  SEL R36, R36, RZ, P1 ;  /* 0x000000ff24247207 */ /* 0x000fe20000800000 */
[----:B------:R-:W-:Y:S01]  /*a2e0*/  UMOV UR36, UR58 ;  /* 0x0000003a00247c82 */ /* 0x000fe20008000000 */
[----:B------:R-:W-:Y:S07]  /*a2f0*/  BRA.U UP0, `(.L_x_148) ;  /* 0xffffffb900e07547 */ /* 0x000fee000b83ffff */
[----:B------:R-:W-:Y:S05]  /*a300*/  EXIT ;  /* 0x000000000000794d */ /* 0x000fea0003800000 */
.L_x_25:
[----:B-1----:R1:W2:Y:S02]  /*a310*/  SYNCS.PHASECHK.TRANS64.TRYWAIT P0, [R0+URZ+0x200], R3 ;  /* 0x00020003000075a7 */ /* 0x0022a400080011ff */
[----:B--2---:R-:W-:Y:S05]  /*a320*/  @!P0 NANOSLEEP.SYNCS 0x989680 ;  /* 0x009896800000895d */ /* 0x004fea0003900000 */
[----:B------:R-:W2:Y:S02]  /*a330*/  @!P0 SYNCS.PHASECHK.TRANS64 P0, [R0+URZ+0x200], R3 ;  /* 0x00020003000085a7 */ /* 0x000ea400080010ff */
[----:B--2---:R-:W-:Y:S05]  /*a340*/  @!P0 BRA `(.L_x_25) ;  /* 0xfffffffc00f08947 */ /* 0x004fea000383ffff */
[----:B------:R-:W-:Y:S05]  /*a350*/  BRA `(.L_x_149) ;  /* 0xffffff78006c7947 */ /* 0x000fea000383ffff */
.L_x_28:
[----:B-1----:R-:W-:-:S07]  /*a360*/  MOV R0, UR33 ;  /* 0x0000002100007c02 */ /* 0x002fce0008000f00 */
.L_x_150:
[----:B-1----:R1:W2:Y:S02]  /*a370*/  SYNCS.PHASECHK.TRANS64.TRYWAIT P0, [R0+URZ+0xa0], R3 ;  /* 0x0000a003000075a7 */ /* 0x0022a400080011ff */
[----:B--2---:R-:W-:Y:S05]  /*a380*/  @!P0 NANOSLEEP.SYNCS 0x989680 ;  /* 0x009896800000895d */ /* 0x004fea0003900000 */
[----:B------:R-:W2:Y:S02]  /*a390*/  @!P0 SYNCS.PHASECHK.TRANS64 P0, [R0+URZ+0xa0], R3 ;  /* 0x0000a003000085a7 */ /* 0x000ea400080010ff */
[----:B--2---:R-:W-:Y:S05]  /*a3a0*/  @!P0 BRA `(.L_x_150) ;  /* 0xfffffffc00f08947 */ /* 0x004fea000383ffff */
[----:B------:R-:W-:Y:S05]  /*a3b0*/  BRA `(.L_x_27) ;  /* 0xffffff7800b07947 */ /* 0x000fea000383ffff */
.L_x_35:
[----:B-1----:R-:W-:-:S07]  /*a3c0*/  MOV R0, UR17 ;  /* 0x0000001100007c02 */ /* 0x002fce0008000f00 */
.L_x_151:
[----:B-1----:R1:W2:Y:S02]  /*a3d0*/  SYNCS.PHASECHK.TRANS64.TRYWAIT P0, [R0+URZ+0xa0], R3 ;  /* 0x0000a003000075a7 */ /* 0x0022a400080011ff */
[----:B--2---:R-:W-:Y:S05]  /*a3e0*/  @!P0 NANOSLEEP.SYNCS 0x989680 ;  /* 0x009896800000895d */ /* 0x004fea0003900000 */
[----:B------:R-:W2:Y:S02]  /*a3f0*/  @!P0 SYNCS.PHASECHK.TRANS64 P0, [R0+URZ+0xa0], R3 ;  /* 0x0000a003000085a7 */ /* 0x000ea400080010ff */
[----:B--2---:R-:W-:Y:S05]  /*a400*/  @!P0 BRA `(.L_x_151) ;  /* 0xfffffffc00f08947 */ /* 0x004fea000383ffff */
[----:B------:R-:W-:Y:S05]  /*a410*/  BRA `(.L_x_34) ;  /* 0xffffff7c00707947 */ /* 0x000fea000383ffff */
.L_x_40:
[----:B-1----:R1:W2:Y:S02]  /*a420*/  SYNCS.PHASECHK.TRANS64.TRYWAIT P0, [R3+URZ+0x190], R0 ;  /* 0x00019000030075a7 */ /* 0x0022a400080011ff */
[----:B--2---:R-:W-:Y:S05]  /*a430*/  @!P0 NANOSLEEP.SYNCS 0x989680 ;  /* 0x009896800000895d */ /* 0x004fea0003900000 */
[----:B------:R-:W2:Y:S02]  /*a440*/  @!P0 SYNCS.PHASECHK.TRANS64 P0, [R3+URZ+0x190], R0 ;  /* 0x00019000030085a7 */ /* 0x000ea400080010ff */
[----:B--2---:R-:W-:Y:S05]  /*a450*/  @!P0 BRA `(.L_x_40) ;  /* 0xfffffffc00f08947 */ /* 0x004fea000383ffff */
[----:B------:R-:W-:Y:S05]  /*a460*/  BRA `(.L_x_152) ;  /* 0xffffff8000107947 */ /* 0x000fea000383ffff */
.L_x_44:
[----:B-1----:R-:W-:-:S07]  /*a470*/  MOV R0, UR4 ;  /* 0x0000000400007c02 */ /* 0x002fce0008000f00 */
.L_x_153:
[----:B-1----:R1:W2:Y:S02]  /*a480*/  SYNCS.PHASECHK.TRANS64.TRYWAIT P0, [R0+URZ], R3 ;  /* 0x00000003000075a7 */ /* 0x0022a400080011ff */
[----:B--2---:R-:W-:Y:S05]  /*a490*/  @!P0 NANOSLEEP.SYNCS 0x989680 ;  /* 0x009896800000895d */ /* 0x004fea0003900000 */
[----:B------:R-:W2:Y:S02]  /*a4a0*/  @!P0 SYNCS.PHASECHK.TRANS64 P0, [R0+URZ], R3 ;  /* 0x00000003000085a7 */ /* 0x000ea400080010ff */
[----:B--2---:R-:W-:Y:S05]  /*a4b0*/  @!P0 BRA `(.L_x_153) ;  /* 0xfffffffc00f08947 */ /* 0x004fea000383ffff */
[----:B------:R-:W-:Y:S05]  /*a4c0*/  BRA `(.L_x_154) ;  /* 0xffffff8400b87947 */ /* 0x000fea000383ffff */
.L_x_45:
[----:B------:R-:W-:-:S07]  /*a4d0*/  MOV R0, UR5 ;  /* 0x0000000500007c02 */ /* 0x000fce0008000f00 */
.L_x_155:
[----:B-1----:R1:W2:Y:S02]  /*a4e0*/  SYNCS.PHASECHK.TRANS64.TRYWAIT P0, [R0+URZ], R3 ;  /* 0x00000003000075a7 */ /* 0x0022a400080011ff */
[----:B--2---:R-:W-:Y:S05]  /*a4f0*/  @!P0 NANOSLEEP.SYNCS 0x989680 ;  /* 0x009896800000895d */ /* 0x004fea0003900000 */
[----:B------:R-:W2:Y:S02]  /*a500*/  @!P0 SYNCS.PHASECHK.TRANS64 P0, [R0+URZ], R3 ;  /* 0x00000003000085a7 */ /* 0x000ea400080010ff */
[----:B--2---:R-:W-:Y:S05]  /*a510*/  @!P0 BRA `(.L_x_155) ;  /* 0xfffffffc00f08947 */ /* 0x004fea000383ffff */
[----:B------:R-:W-:Y:S05]  /*a520*/  BRA `(.L_x_156) ;  /* 0xffffff8400c47947 */ /* 0x000fea000383ffff */
.L_x_46:
[----:B------:R-:W-:-:S07]  /*a530*/  MOV R0, UR5 ;  /* 0x0000000500007c02 */ /* 0x000fce0008000f00 */
.L_x_157:
[----:B-1----:R1:W2:Y:S02]  /*a540*/  SYNCS.PHASECHK.TRANS64.TRYWAIT P0, [R0+URZ], R3 ;  /* 0x00000003000075a7 */ /* 0x0022a400080011ff */
[----:B--2---:R-:W-:Y:S05]  /*a550*/  @!P0 NANOSLEEP.SYNCS 0x989680 ;  /* 0x009896800000895d */ /* 0x004fea0003900000 */
[----:B------:R-:W2:Y:S02]  /*a560*/  @!P0 SYNCS.PHASECHK.TRANS64 P0, [R0+URZ], R3 ;  /* 0x00000003000085a7 */ /* 0x000ea400080010ff */
[----:B--2---:R-:W-:Y:S05]  /*a570*/  @!P0 BRA `(.L_x_157) ;  /* 0xfffffffc00f08947 */ /* 0x004fea000383ffff */
[----:B------:R-:W-:Y:S05]  /*a580*/  BRA `(.L_x_158) ;  /* 0xffffff8400d07947 */ /* 0x000fea000383ffff */
.L_x_47:
[----:B------:R-:W-:-:S07]  /*a590*/  MOV R0, UR5 ;  /* 0x0000000500007c02 */ /* 0x000fce0008000f00 */
.L_x_159:
[----:B-1----:R1:W2:Y:S02]  /*a5a0*/  SYNCS.PHASECHK.TRANS64.TRYWAIT P0, [R0+URZ], R3 ;  /* 0x00000003000075a7 */ /* 0x0022a400080011ff */
[----:B--2---:R-:W-:Y:S05]  /*a5b0*/  @!P0 NANOSLEEP.SYNCS 0x989680 ;  /* 0x009896800000895d */ /* 0x004fea0003900000 */
[----:B------:R-:W2:Y:S02]  /*a5c0*/  @!P0 SYNCS.PHASECHK.TRANS64 P0, [R0+URZ], R3 ;  /* 0x00000003000085a7 */ /* 0x000ea400080010ff */
[----:B--2---:R-:W-:Y:S05]  /*a5d0*/  @!P0 BRA `(.L_x_159) ;  /* 0xfffffffc00f08947 */ /* 0x004fea000383ffff */
[----:B------:R-:W-:Y:S05]  /*a5e0*/  BRA `(.L_x_160) ;  /* 0xffffff8400dc7947 */ /* 0x000fea000383ffff */
.L_x_48:
[----:B------:R-:W-:-:S07]  /*a5f0*/  MOV R0, UR5 ;  /* 0x0000000500007c02 */ /* 0x000fce0008000f00 */
.L_x_161:
[----:B-1----:R1:W2:Y:S02]  /*a600*/  SYNCS.PHASECHK.TRANS64.TRYWAIT P0, [R0+URZ], R3 ;  /* 0x00000003000075a7 */ /* 0x0022a400080011ff */
[----:B--2---:R-:W-:Y:S05]  /*a610*/  @!P0 NANOSLEEP.SYNCS 0x989680 ;  /* 0x009896800000895d */ /* 0x004fea0003900000 */
[----:B------:R-:W2:Y:S02]  /*a620*/  @!P0 SYNCS.PHASECHK.TRANS64 P0, [R0+URZ], R3 ;  /* 0x00000003000085a7 */ /* 0x000ea400080010ff */
[----:B--2---:R-:W-:Y:S05]  /*a630*/  @!P0 BRA `(.L_x_161) ;  /* 0xfffffffc00f08947 */ /* 0x004fea000383ffff */
[----:B------:R-:W-:Y:S05]  /*a640*/  BRA `(.L_x_162) ;  /* 0xffffff8400e87947 */ /* 0x000fea000383ffff */
.L_x_49:
[----:B------:R-:W-:-:S07]  /*a650*/  MOV R0, UR5 ;  /* 0x0000000500007c02 */ /* 0x000fce0008000f00 */
.L_x_163:
[----:B-1----:R1:W2:Y:S02]  /*a660*/  SYNCS.PHASECHK.TRANS64.TRYWAIT P0, [R0+URZ], R3 ;  /* 0x00000003000075a7 */ /* 0x0022a400080011ff */
[----:B--2---:R-:W-:Y:S05]  /*a670*/  @!P0 NANOSLEEP.SYNCS 0x989680 ;  /* 0x009896800000895d */ /* 0x004fea0003900000 */
[----:B------:R-:W2:Y:S02]  /*a680*/  @!P0 SYNCS.PHASECHK.TRANS64 P0, [R0+URZ], R3 ;  /* 0x00000003000085a7 */ /* 0x000ea400080010ff */
[----:B--2---:R-:W-:Y:S05]  /*a690*/  @!P0 BRA `(.L_x_163) ;  /* 0xfffffffc00f08947 */ /* 0x004fea000383ffff */
[----:B------:R-:W-:Y:S05]  /*a6a0*/  BRA `(.L_x_164) ;  /* 0xffffff8400f47947 */ /* 0x000fea000383ffff */
.L_x_50:
[----:B------:R-:W-:-:S07]  /*a6b0*/  MOV R0, UR5 ;  /* 0x0000000500007c02 */ /* 0x000fce0008000f00 */
.L_x_165:
[----:B-1----:R1:W2:Y:S02]  /*a6c0*/  SYNCS.PHASECHK.TRANS64.TRYWAIT P0, [R0+URZ], R3 ;  /* 0x00000003000075a7 */ /* 0x0022a400080011ff */
[----:B--2---:R-:W-:Y:S05]  /*a6d0*/  @!P0 NANOSLEEP.SYNCS 0x989680 ;  /* 0x009896800000895d */ /* 0x004fea0003900000 */
[----:B------:R-:W2:Y:S02]  /*a6e0*/  @!P0 SYNCS.PHASECHK.TRANS64 P0, [R0+URZ], R3 ;  /* 0x00000003000085a7 */ /* 0x000ea400080010ff */
[----:B--2---:R-:W-:Y:S05]  /*a6f0*/  @!P0 BRA `(.L_x_165) ;  /* 0xfffffffc00f08947 */ /* 0x004fea000383ffff */
[----:B------:R-:W-:Y:S05]  /*a700*/  BRA `(.L_x_166) ;  /* 0xffffff8800007947 */ /* 0x000fea000383ffff */
.L_x_51:
[----:B------:R-:W-:-:S07]  /*a710*/  MOV R0, UR5 ;  /* 0x0000000500007c02 */ /* 0x000fce0008000f00 */
.L_x_167:
[----:B-1----:R1:W2:Y:S02]  /*a720*/  SYNCS.PHASECHK.TRANS64.TRYWAIT P0, [R0+URZ], R3 ;  /* 0x00000003000075a7 */ /* 0x0022a400080011ff */
[----:B--2---:R-:W-:Y:S05]  /*a730*/  @!P0 NANOSLEEP.SYNCS 0x989680 ;  /* 0x009896800000895d */ /* 0x004fea0003900000 */
[----:B------:R-:W2:Y:S02]  /*a740*/  @!P0 SYNCS.PHASECHK.TRANS64 P0, [R0+URZ], R3 ;  /* 0x00000003000085a7 */ /* 0x000ea400080010ff */
[----:B--2---:R-:W-:Y:S05]  /*a750*/  @!P0 BRA `(.L_x_167) ;  /* 0xfffffffc00f08947 */ /* 0x004fea000383ffff */
[----:B------:R-:W-:Y:S05]  /*a760*/  BRA `(.L_x_168) ;  /* 0xffffff88000c7947 */ /* 0x000fea000383ffff */
.L_x_52:
[----:B------:R-:W-:-:S07]  /*a770*/  MOV R0, UR5 ;  /* 0x0000000500007c02 */ /* 0x000fce0008000f00 */
.L_x_169:
[----:B-1----:R1:W2:Y:S02]  /*a780*/  SYNCS.PHASECHK.TRANS64.TRYWAIT P0, [R0+URZ], R3 ;  /* 0x00000003000075a7 */ /* 0x0022a400080011ff */
[----:B--2---:R-:W-:Y:S05]  /*a790*/  @!P0 NANOSLEEP.SYNCS 0x989680 ;  /* 0x009896800000895d */ /* 0x004fea0003900000 */
[----:B------:R-:W2:Y:S02]  /*a7a0*/  @!P0 SYNCS.PHASECHK.TRANS64 P0, [R0+URZ], R3 ;  /* 0x00000003000085a7 */ /* 0x000ea400080010ff */
[----:B--2---:R-:W-:Y:S05]  /*a7b0*/  @!P0 BRA `(.L_x_169) ;  /* 0xfffffffc00f08947 */ /* 0x004fea000383ffff */
[----:B------:R-:W-:Y:S05]  /*a7c0*/  BRA `(.L_x_170) ;  /* 0xffffff8800187947 */ /* 0x000fea000383ffff */
.L_x_53:
[----:B------:R-:W-:-:S07]  /*a7d0*/  MOV R0, UR5 ;  /* 0x0000000500007c02 */ /* 0x000fce0008000f00 */
.L_x_171:
[----:B-1----:R1:W2:Y:S02]  /*a7e0*/  SYNCS.PHASECHK.TRANS64.TRYWAIT P0, [R0+URZ], R3 ;  /* 0x00000003000075a7 */ /* 0x0022a400080011ff */
[----:B--2---:R-:W-:Y:S05]  /*a7f0*/  @!P0 NANOSLEEP.SYNCS 0x989680 ;  /* 0x009896800000895d */ /* 0x004fea0003900000 */
[----:B------:R-:W2:Y:S02]  /*a800*/  @!P0 SYNCS.PHASECHK.TRANS64 P0, [R0+URZ], R3 ;  /* 0x00000003000085a7 */ /* 0x000ea400080010ff */
[----:B--2---:R-:W-:Y:S05]  /*a810*/  @!P0 BRA `(.L_x_171) ;  /* 0xfffffffc00f08947 */ /* 0x004fea000383ffff */
[----:B------:R-:W-:Y:S05]  /*a820*/  BRA `(.L_x_172) ;  /* 0xffffff8800247947 */ /* 0x000fea000383ffff */
.L_x_54:
[----:B------:R-:W-:-:S07]  /*a830*/  MOV R0, UR5 ;  /* 0x0000000500007c02 */ /* 0x000fce0008000f00 */
.L_x_173:
[----:B-1----:R1:W2:Y:S02]  /*a840*/  SYNCS.PHASECHK.TRANS64.TRYWAIT P0, [R0+URZ], R3 ;  /* 0x00000003000075a7 */ /* 0x0022a400080011ff */
[----:B--2---:R-:W-:Y:S05]  /*a850*/  @!P0 NANOSLEEP.SYNCS 0x989680 ;  /* 0x009896800000895d */ /* 0x004fea0003900000 */
[----:B------:R-:W2:Y:S02]  /*a860*/  @!P0 SYNCS.PHASECHK.TRANS64 P0, [R0+URZ], R3 ;  /* 0x00000003000085a7 */ /* 0x000ea400080010ff */
[----:B--2---:R-:W-:Y:S05]  /*a870*/  @!P0 BRA `(.L_x_173) ;  /* 0xfffffffc00f08947 */ /* 0x004fea000383ffff */
[----:B------:R-:W-:Y:S05]  /*a880*/  BRA `(.L_x_174) ;  /* 0xffffff8800307947 */ /* 0x000fea000383ffff */
.L_x_55:
[----:B------:R-:W-:-:S07]  /*a890*/  MOV R0, UR5 ;  /* 0x0000000500007c02 */ /* 0x000fce0008000f00 */
.L_x_175:
[----:B-1----:R1:W2:Y:S02]  /*a8a0*/  SYNCS.PHASECHK.TRANS64.TRYWAIT P0, [R0+URZ], R3 ;  /* 0x00000003000075a7 */ /* 0x0022a400080011ff */
[----:B--2---:R-:W-:Y:S05]  /*a8b0*/  @!P0 NANOSLEEP.SYNCS 0x989680 ;  /* 0x009896800000895d */ /* 0x004fea0003900000 */
[----:B------:R-:W2:Y:S02]  /*a8c0*/  @!P0 SYNCS.PHASECHK.TRANS64 P0, [R0+URZ], R3 ;  /* 0x00000003000085a7 */ /* 0x000ea400080010ff */
[----:B--2---:R-:W-:Y:S05]  /*a8d0*/  @!P0 BRA `(.L_x_175) ;  /* 0xfffffffc00f08947 */ /* 0x004fea000383ffff */
[----:B------:R-:W-:Y:S05]  /*a8e0*/  BRA `(.L_x_176) ;  /* 0xffffff88003c7947 */ /* 0x000fea000383ffff */
.L_x_56:
[----:B------:R-:W-:-:S07]  /*a8f0*/  MOV R0, UR5 ;  /* 0x0000000500007c02 */ /* 0x000fce0008000f00 */
.L_x_177:
[----:B-1----:R1:W2:Y:S02]  /*a900*/  SYNCS.PHASECHK.TRANS64.TRYWAIT P0, [R0+URZ], R3 ;  /* 0x00000003000075a7 */ /* 0x0022a400080011ff */
[----:B--2---:R-:W-:Y:S05]  /*a910*/  @!P0 NANOSLEEP.SYNCS 0x989680 ;  /* 0x009896800000895d */ /* 0x004fea0003900000 */
[----:B------:R-:W2:Y:S02]  /*a920*/  @!P0 SYNCS.PHASECHK.TRANS64 P0, [R0+URZ], R3 ;  /* 0x00000003000085a7 */ /* 0x000ea400080010ff */
[----:B--2---:R-:W-:Y:S05]  /*a930*/  @!P0 BRA `(.L_x_177) ;  /* 0xfffffffc00f08947 */ /* 0x004fea000383ffff */
[----:B------:R-:W-:Y:S05]  /*a940*/  BRA `(.L_x_178) ;  /* 0xffffff8800487947 */ /* 0x000fea000383ffff */
.L_x_57:
[----:B------:R-:W-:-:S07]  /*a950*/  MOV R0, UR5 ;  /* 0x0000000500007c02 */ /* 0x000fce0008000f00 */
.L_x_179:
[----:B-1----:R1:W2:Y:S02]  /*a960*/  SYNCS.PHASECHK.TRANS64.TRYWAIT P0, [R0+URZ], R3 ;  /* 0x00000003000075a7 */ /* 0x0022a400080011ff */
[----:B--2---:R-:W-:Y:S05]  /*a970*/  @!P0 NANOSLEEP.SYNCS 0x989680 ;  /* 0x009896800000895d */ /* 0x004fea0003900000 */
[----:B------:R-:W2:Y:S02]  /*a980*/  @!P0 SYNCS.PHASECHK.TRANS64 P0, [R0+URZ], R3 ;  /* 0x00000003000085a7 */ /* 0x000ea400080010ff */
[----:B--2---:R-:W-:Y:S05]  /*a990*/  @!P0 BRA `(.L_x_179) ;  /* 0xfffffffc00f08947 */ /* 0x004fea000383ffff */
[----:B------:R-:W-:Y:S05]  /*a9a0*/  BRA `(.L_x_180) ;  /* 0xffffff8800547947 */ /* 0x000fea000383ffff */
.L_x_58:
[----:B------:R-:W-:-:S07]  /*a9b0*/  MOV R0, UR5 ;  /* 0x0000000500007c02 */ /* 0x000fce0008000f00 */
.L_x_181:
[----:B-1----:R1:W2:Y:S02]  /*a9c0*/  SYNCS.PHASECHK.TRANS64.TRYWAIT P0, [R0+URZ], R3 ;  /* 0x00000003000075a7 */ /* 0x0022a400080011ff */
[----:B--2---:R-:W-:Y:S05]  /*a9d0*/  @!P0 NANOSLEEP.SYNCS 0x989680 ;  /* 0x009896800000895d */ /* 0x004fea0003900000 */
[----:B------:R-:W2:Y:S02]  /*a9e0*/  @!P0 SYNCS.PHASECHK.TRANS64 P0, [R0+URZ], R3 ;  /* 0x00000003000085a7 */ /* 0x000ea400080010ff */
[----:B--2---:R-:W-:Y:S05]  /*a9f0*/  @!P0 BRA `(.L_x_181) ;  /* 0xfffffffc00f08947 */ /* 0x004fea000383ffff */
[----:B------:R-:W-:Y:S05]  /*aa00*/  BRA `(.L_x_182) ;  /* 0xffffff8800607947 */ /* 0x000fea000383ffff */
.L_x_59:
[----:B------:R-:W-:-:S07]  /*aa10*/  MOV R0, UR5 ;  /* 0x0000000500007c02 */ /* 0x000fce0008000f00 */
.L_x_183:
[----:B-1----:R1:W2:Y:S02]  /*aa20*/  SYNCS.PHASECHK.TRANS64.TRYWAIT P0, [R0+URZ], R3 ;  /* 0x00000003000075a7 */ /* 0x0022a400080011ff */
[----:B--2---:R-:W-:Y:S05]  /*aa30*/  @!P0 NANOSLEEP.SYNCS 0x989680 ;  /* 0x009896800000895d */ /* 0x004fea0003900000 */
[----:B------:R-:W2:Y:S02]  /*aa40*/  @!P0 SYNCS.PHASECHK.TRANS64 P0, [R0+URZ], R3 ;  /* 0x00000003000085a7 */ /* 0x000ea400080010ff */
[----:B--2---:R-:W-:Y:S05]  /*aa50*/  @!P0 BRA `(.L_x_183) ;  /* 0xfffffffc00f08947 */ /* 0x004fea000383ffff */
[----:B------:R-:W-:Y:S05]  /*aa60*/  BRA `(.L_x_184) ;  /* 0xffffff88006c7947 */ /* 0x000fea000383ffff */
.L_x_60:
[----:B------:R-:W-:-:S07]  /*aa70*/  MOV R0, UR5 ;  /* 0x0000000500007c02 */ /* 0x000fce0008000f00 */
.L_x_185:
[----:B-1----:R1:W2:Y:S02]  /*aa80*/  SYNCS.PHASECHK.TRANS64.TRYWAIT P0, [R0+URZ], R3 ;  /* 0x00000003000075a7 */ /* 0x0022a400080011ff */
[----:B--2---:R-:W-:Y:S05]  /*aa90*/  @!P0 NANOSLEEP.SYNCS 0x989680 ;  /* 0x009896800000895d */ /* 0x004fea0003900000 */
[----:B------:R-:W2:Y:S02]  /*aaa0*/  @!P0 SYNCS.PHASECHK.TRANS64 P0, [R0+URZ], R3 ;  /* 0x00000003000085a7 */ /* 0x000ea400080010ff */
[----:B--2---:R-:W-:Y:S05]  /*aab0*/  @!P0 BRA `(.L_x_185) ;  /* 0xfffffffc00f08947 */ /* 0x004fea000383ffff */
[----:B------:R-:W-:Y:S05]  /*aac0*/  BRA `(.L_x_186) ;  /* 0xffffff8800787947 */ /* 0x000fea000383ffff */
.L_x_61:
[----:B------:R-:W-:-:S07]  /*aad0*/  MOV R0, UR5 ;  /* 0x0000000500007c02 */ /* 0x000fce0008000f00 */
.L_x_187:
[----:B-1----:R1:W2:Y:S02]  /*aae0*/  SYNCS.PHASECHK.TRANS64.TRYWAIT P0, [R0+URZ], R3 ;  /* 0x00000003000075a7 */ /* 0x0022a400080011ff */
[----:B--2---:R-:W-:Y:S05]  /*aaf0*/  @!P0 NANOSLEEP.SYNCS 0x989680 ;  /* 0x009896800000895d */ /* 0x004fea0003900000 */
[----:B------:R-:W2:Y:S02]  /*ab00*/  @!P0 SYNCS.PHASECHK.TRANS64 P0, [R0+URZ], R3 ;  /* 0x00000003000085a7 */ /* 0x000ea400080010ff */
[----:B--2---:R-:W-:Y:S05]  /*ab10*/  @!P0 BRA `(.L_x_187) ;  /* 0xfffffffc00f08947 */ /* 0x004fea000383ffff */
[----:B------:R-:W-:Y:S05]  /*ab20*/  BRA `(.L_x_188) ;  /* 0xffffff8800847947 */ /* 0x000fea000383ffff */
.L_x_62:
[----:B------:R-:W-:-:S07]  /*ab30*/  MOV R0, UR5 ;  /* 0x0000000500007c02 */ /* 0x000fce0008000f00 */
.L_x_189:
[----:B-1----:R1:W2:Y:S02]  /*ab40*/  SYNCS.PHASECHK.TRANS64.TRYWAIT P0, [R0+URZ], R3 ;  /* 0x00000003000075a7 */ /* 0x0022a400080011ff */
[----:B--2---:R-:W-:Y:S05]  /*ab50*/  @!P0 NANOSLEEP.SYNCS 0x989680 ;  /* 0x009896800000895d */ /* 0x004fea0003900000 */
[----:B------:R-:W2:Y:S02]  /*ab60*/  @!P0 SYNCS.PHASECHK.TRANS64 P0, [R0+URZ], R3 ;  /* 0x00000003000085a7 */ /* 0x000ea400080010ff */
[----:B--2---:R-:W-:Y:S05]  /*ab70*/  @!P0 BRA `(.L_x_189) ;  /* 0xfffffffc00f08947 */ /* 0x004fea000383ffff */
[----:B------:R-:W-:Y:S05]  /*ab80*/  BRA `(.L_x_190) ;  /* 0xffffff8800907947 */ /* 0x000fea000383ffff */
.L_x_65:
[----:B--2---:R2:W3:Y:S02]  /*ab90*/  SYNCS.PHASECHK.TRANS64.TRYWAIT P0, [R2+URZ+0x1f0], R5 ;  /* 0x0001f005020075a7 */ /* 0x0044e400080011ff */
[----:B---3--:R-:W-:Y:S05]  /*aba0*/  @!P0 NANOSLEEP.SYNCS 0x989680 ;  /* 0x009896800000895d */ /* 0x008fea0003900000 */
[----:B------:R-:W3:Y:S02]  /*abb0*/  @!P0 SYNCS.PHASECHK.TRANS64 P0, [R2+URZ+0x1f0], R5 ;  /* 0x0001f005020085a7 */ /* 0x000ee400080010ff */
[----:B---3--:R-:W-:Y:S05]  /*abc0*/  @!P0 BRA `(.L_x_65) ;  /* 0xfffffffc00f08947 */ /* 0x008fea000383ffff */
[----:B------:R-:W-:Y:S05]  /*abd0*/  BRA `(.L_x_191) ;  /* 0xffffff8800f47947 */ /* 0x000fea000383ffff */
.L_x_66:
[----:B------:R-:W-:-:S07]  /*abe0*/  MOV R2, UR4 ;  /* 0x0000000400027c02 */ /* 0x000fce0008000f00 */
.L_x_192:
[----:B--2---:R2:W3:Y:S02]  /*abf0*/  SYNCS.PHASECHK.TRANS64.TRYWAIT P0, [R2+URZ+0x1a0], R5 ;  /* 0x0001a005020075a7 */ /* 0x0044e400080011ff */
[----:B---3--:R-:W-:Y:S05]  /*ac00*/  @!P0 NANOSLEEP.SYNCS 0x989680 ;  /* 0x009896800000895d */ /* 0x008fea0003900000 */
[----:B------:R-:W3:Y:S02]  /*ac10*/  @!P0 SYNCS.PHASECHK.TRANS64 P0, [R2+URZ+0x1a0], R5 ;  /* 0x0001a005020085a7 */ /* 0x000ee400080010ff */
[----:B---3--:R-:W-:Y:S05]  /*ac20*/  @!P0 BRA `(.L_x_192) ;  /* 0xfffffffc00f08947 */ /* 0x008fea000383ffff */
[----:B------:R-:W-:Y:S05]  /*ac30*/  BRA `(.L_x_193) ;  /* 0xffffff8c00047947 */ /* 0x000fea000383ffff */
.L_x_67:
[----:B--2---:R2:W3:Y:S02]  /*ac40*/  SYNCS.PHASECHK.TRANS64.TRYWAIT P1, [R2+URZ+0x190], R5 ;  /* 0x00019005020075a7 */ /* 0x0044e400080211ff */
[----:B---3--:R-:W-:Y:S05]  /*ac50*/  @!P1 NANOSLEEP.SYNCS 0x989680 ;  /* 0x009896800000995d */ /* 0x008fea0003900000 */
[----:B------:R-:W3:Y:S02]  /*ac60*/  @!P1 SYNCS.PHASECHK.TRANS64 P1, [R2+URZ+0x190], R5 ;  /* 0x00019005020095a7 */ /* 0x000ee400080210ff */
[----:B---3--:R-:W-:Y:S05]  /*ac70*/  @!P1 BRA `(.L_x_67) ;  /* 0xfffffffc00f09947 */ /* 0x008fea000383ffff */
[----:B------:R-:W-:Y:S05]  /*ac80*/  BRA `(.L_x_194) ;  /* 0xffffff8c00347947 */ /* 0x000fea000383ffff */
.L_x_70:
[----:B------:R-:W-:-:S07]  /*ac90*/  MOV R0, UR4 ;  /* 0x0000000400007c02 */ /* 0x000fce0008000f00 */
.L_x_195:
[----:B--2---:R2:W3:Y:S02]  /*aca0*/  SYNCS.PHASECHK.TRANS64.TRYWAIT P0, [R0+URZ+0x1a0], R3 ;  /* 0x0001a003000075a7 */ /* 0x0044e400080011ff */
[----:B---3--:R-:W-:Y:S05]  /*acb0*/  @!P0 NANOSLEEP.SYNCS 0x989680 ;  /* 0x009896800000895d */ /* 0x008fea0003900000 */
[----:B------:R-:W3:Y:S02]  /*acc0*/  @!P0 SYNCS.PHASECHK.TRANS64 P0, [R0+URZ+0x1a0], R3 ;  /* 0x0001a003000085a7 */ /* 0x000ee400080010ff */
[----:B---3--:R-:W-:Y:S05]  /*acd0*/  @!P0 BRA `(.L_x_195) ;  /* 0xfffffffc00f08947 */ /* 0x008fea000383ffff */
[----:B------:R-:W-:Y:S05]  /*ace0*/  BRA `(.L_x_69) ;  /* 0xffffff8c00887947 */ /* 0x000fea000383ffff */
.L_x_77:
[----:B-1----:R1:W2:Y:S02]  /*acf0*/  SYNCS.PHASECHK.TRANS64.TRYWAIT P1, [R0+URZ+0x190], R5 ;  /* 0x00019005000075a7 */ /* 0x0022a400080211ff */
[----:B--2---:R-:W-:Y:S05]  /*ad00*/  @!P1 NANOSLEEP.SYNCS 0x989680 ;  /* 0x009896800000995d */ /* 0x004fea0003900000 */
[----:B------:R-:W2:Y:S02]  /*ad10*/  @!P1 SYNCS.PHASECHK.TRANS64 P1, [R0+URZ+0x190], R5 ;  /* 0x00019005000095a7 */ /* 0x000ea400080210ff */
[----:B--2---:R-:W-:Y:S05]  /*ad20*/  @!P1 BRA `(.L_x_77) ;  /* 0xfffffffc00f09947 */ /* 0x004fea000383ffff */
[----:B------:R-:W-:Y:S05]  /*ad30*/  BRA `(.L_x_196) ;  /* 0xffffff9000e87947 */ /* 0x000fea000383ffff */
.L_x_78:
[----:B------:R-:W-:-:S07]  /*ad40*/  MOV R3, UR19 ;  /* 0x0000001300037c02 */ /* 0x000fce0008000f00 */
.L_x_197:
[----:B-1----:R1:W2:Y:S02]  /*ad50*/  SYNCS.PHASECHK.TRANS64.TRYWAIT P0, [R3+URZ+0x1d0], R0 ;  /* 0x0001d000030075a7 */ /* 0x0022a400080011ff */
[----:B--2---:R-:W-:Y:S05]  /*ad60*/  @!P0 NANOSLEEP.SYNCS 0x989680 ;  /* 0x009896800000895d */ /* 0x004fea0003900000 */
[----:B------:R-:W2:Y:S02]  /*ad70*/  @!P0 SYNCS.PHASECHK.TRANS64 P0, [R3+URZ+0x1d0], R0 ;  /* 0x0001d000030085a7 */ /* 0x000ea400080010ff */
[----:B--2---:R-:W-:Y:S05]  /*ad80*/  @!P0 BRA `(.L_x_197) ;  /* 0xfffffffc00f08947 */ /* 0x004fea000383ffff */
[----:B------:R-:W-:Y:S05]  /*ad90*/  BRA `(.L_x_198) ;  /* 0xffffff94001c7947 */ /* 0x000fea000383ffff */
.L_x_81:
[----:B------:R-:W-:Y:S07]  /*ada0*/  MOV R0, UR6 ;  /* 0x0000000600007c02 */ /* 0x000fee0008000f00 */
.L_x_199:
[----:B-1----:R1:W2:Y:S02]  /*adb0*/  SYNCS.PHASECHK.TRANS64.TRYWAIT P0, [R0+URZ], R3 ;  /* 0x00000003000075a7 */ /* 0x0022a400080011ff */
[----:B--2---:R-:W-:Y:S05]  /*adc0*/  @!P0 NANOSLEEP.SYNCS 0x989680 ;  /* 0x009896800000895d */ /* 0x004fea0003900000 */
[----:B------:R-:W2:Y:S02]  /*add0*/  @!P0 SYNCS.PHASECHK.TRANS64 P0, [R0+URZ], R3 ;  /* 0x00000003000085a7 */ /* 0x000ea400080010ff */
[----:B--2---:R-:W-:Y:S05]  /*ade0*/  @!P0 BRA `(.L_x_199) ;  /* 0xfffffffc00f08947 */ /* 0x004fea000383ffff */
[----:B------:R-:W-:Y:S05]  /*adf0*/  BRA `(.L_x_80) ;  /* 0xffffff9400547947 */ /* 0x000fea000383ffff */
.L_x_84:
[----:B------:R-:W-:-:S07]  /*ae00*/  MOV R0, UR4 ;  /* 0x0000000400007c02 */ /* 0x000fce0008000f00 */
.L_x_200:
[----:B--2---:R2:W4:Y:S02]  /*ae10*/  SYNCS.PHASECHK.TRANS64.TRYWAIT P0, [R0+URZ], R3 ;  /* 0x00000003000075a7 */ /* 0x00452400080011ff */
[----:B----4-:R-:W-:Y:S05]  /*ae20*/  @!P0 NANOSLEEP.SYNCS 0x989680 ;  /* 0x009896800000895d */ /* 0x010fea0003900000 */
[----:B------:R-:W4:Y:S02]  /*ae30*/  @!P0 SYNCS.PHASECHK.TRANS64 P0, [R0+URZ], R3 ;  /* 0x00000003000085a7 */ /* 0x000f2400080010ff */
[----:B----4-:R-:W-:Y:S05]  /*ae40*/  @!P0 BRA `(.L_x_200) ;  /* 0xfffffffc00f08947 */ /* 0x010fea000383ffff */
[----:B------:R-:W-:Y:S05]  /*ae50*/  BRA `(.L_x_201) ;  /* 0xffffff9400f47947 */ /* 0x000fea000383ffff */
.L_x_85:
[----:B------:R-:W-:-:S07]  /*ae60*/  MOV R0, UR5 ;  /* 0x0000000500007c02 */ /* 0x000fce0008000f00 */
.L_x_202:
[----:B-1----:R1:W2:Y:S02]  /*ae70*/  SYNCS.PHASECHK.TRANS64.TRYWAIT P0, [R0+URZ], R3 ;  /* 0x00000003000075a7 */ /* 0x0022a400080011ff */
[----:B--2---:R-:W-:Y:S05]  /*ae80*/  @!P0 NANOSLEEP.SYNCS 0x989680 ;  /* 0x009896800000895d */ /* 0x004fea0003900000 */
[----:B------:R-:W2:Y:S02]  /*ae90*/  @!P0 SYNCS.PHASECHK.TRANS64 P0, [R0+URZ], R3 ;  /* 0x00000003000085a7 */ /* 0x000ea400080010ff */
[----:B--2---:R-:W-:Y:S05]  /*aea0*/  @!P0 BRA `(.L_x_202) ;  /* 0xfffffffc00f08947 */ /* 0x004fea000383ffff */
[----:B------:R-:W-:Y:S05]  /*aeb0*/  BRA `(.L_x_203) ;  /* 0xffffff9800007947 */ /* 0x000fea000383ffff */
.L_x_86:
[----:B------:R-:W-:-:S07]  /*aec0*/  MOV R0, UR5 ;  /* 0x0000000500007c02 */ /* 0x000fce0008000f00 */
.L_x_204:
[----:B-1----:R1:W2:Y:S02]  /*aed0*/  SYNCS.PHASECHK.TRANS64.TRYWAIT P0, [R0+URZ], R3 ;  /* 0x00000003000075a7 */ /* 0x0022a400080011ff */
[----:B--2---:R-:W-:Y:S05]  /*aee0*/  @!P0 NANOSLEEP.SYNCS 0x989680 ;  /* 0x009896800000895d */ /* 0x004fea0003900000 */
[----:B------:R-:W2:Y:S02]  /*aef0*/  @!P0 SYNCS.PHASECHK.TRANS64 P0, [R0+URZ], R3 ;  /* 0x00000003000085a7 */ /* 0x000ea400080010ff */
[----:B--2---:R-:W-:Y:S05]  /*af00*/  @!P0 BRA `(.L_x_204) ;  /* 0xfffffffc00f08947 */ /* 0x004fea000383ffff */
[----:B------:R-:W-:Y:S05]  /*af10*/  BRA `(.L_x_205) ;  /* 0xffffff98000c7947 */ /* 0x000fea000383ffff */
.L_x_87:
[----:B------:R-:W-:-:S07]  /*af20*/  MOV R0, UR4 ;  /* 0x0000000400007c02 */ /* 0x000fce0008000f00 */
.L_x_206:
[----:B-1----:R1:W2:Y:S02]  /*af30*/  SYNCS.PHASECHK.TRANS64.TRYWAIT P0, [R0+URZ], R3 ;  /* 0x00000003000075a7 */ /* 0x0022a400080011ff */
[----:B--2---:R-:W-:Y:S05]  /*af40*/  @!P0 NANOSLEEP.SYNCS 0x989680 ;  /* 0x009896800000895d */ /* 0x004fea0003900000 */
[----:B------:R-:W2:Y:S02]  /*af50*/  @!P0 SYNCS.PHASECHK.TRANS64 P0, [R0+URZ], R3 ;  /* 0x00000003000085a7 */ /* 0x000ea400080010ff */
[----:B--2---:R-:W-:Y:S05]  /*af60*/  @!P0 BRA `(.L_x_206) ;  /* 0xfffffffc00f08947 */ /* 0x004fea000383ffff */
[----:B------:R-:W-:Y:S05]  /*af70*/  BRA `(.L_x_207) ;  /* 0xffffff9800187947 */ /* 0x000fea000383ffff */
.L_x_92:
[----:B--2---:R2:W3:Y:S02]  /*af80*/  SYNCS.PHASECHK.TRANS64.TRYWAIT P0, [R12+URZ+0x190], R9 ;  /* 0x000190090c0075a7 */ /* 0x0044e400080011ff */
[----:B---3--:R-:W-:Y:S05]  /*af90*/  @!P0 NANOSLEEP.SYNCS 0x989680 ;  /* 0x009896800000895d */ /* 0x008fea0003900000 */
[----:B------:R-:W3:Y:S02]  /*afa0*/  @!P0 SYNCS.PHASECHK.TRANS64 P0, [R12+URZ+0x190], R9 ;  /* 0x000190090c0085a7 */ /* 0x000ee400080010ff */
[----:B---3--:R-:W-:Y:S05]  /*afb0*/  @!P0 BRA `(.L_x_92) ;  /* 0xfffffffc00f08947 */ /* 0x008fea000383ffff */
[----:B------:R-:W-:Y:S05]  /*afc0*/  BRA `(.L_x_208) ;  /* 0xffffff9c00487947 */ /* 0x000fea000383ffff */
.L_x_95:
[----:B------:R-:W-:Y:S07]  /*afd0*/  MOV R0, UR21 ;  /* 0x0000001500007c02 */ /* 0x000fee0008000f00 */
.L_x_209:
[----:B--2---:R2:W3:Y:S02]  /*afe0*/  SYNCS.PHASECHK.TRANS64.TRYWAIT P2, [R0+URZ+0x188], R11 ;  /* 0x0001880b000075a7 */ /* 0x0044e400080411ff */
[----:B---3--:R-:W-:Y:S05]  /*aff0*/  @!P2 NANOSLEEP.SYNCS 0x989680 ;  /* 0x009896800000a95d */ /* 0x008fea0003900000 */
[----:B------:R-:W3:Y:S02]  /*b000*/  @!P2 SYNCS.PHASECHK.TRANS64 P2, [R0+URZ+0x188], R11 ;  /* 0x0001880b0000a5a7 */ /* 0x000ee400080410ff */
[----:B---3--:R-:W-:Y:S05]  /*b010*/  @!P2 BRA `(.L_x_209) ;  /* 0xfffffffc00f0a947 */ /* 0x008fea000383ffff */
[----:B------:R-:W-:Y:S05]  /*b020*/  BRA `(.L_x_94) ;  /* 0xffffffa000b07947 */ /* 0x000fea000383ffff */
.L_x_98:
[----:B--2---:R-:W-:Y:S07]  /*b030*/  MOV R0, UR21 ;  /* 0x0000001500007c02 */ /* 0x004fee0008000f00 */
.L_x_210:
[----:B--2---:R2:W3:Y:S02]  /*b040*/  SYNCS.PHASECHK.TRANS64.TRYWAIT P0, [R0+URZ+0x160], R9 ;  /* 0x00016009000075a7 */ /* 0x0044e400080011ff */
[----:B---3--:R-:W-:Y:S05]  /*b050*/  @!P0 NANOSLEEP.SYNCS 0x989680 ;  /* 0x009896800000895d */ /* 0x008fea0003900000 */
[----:B------:R-:W3:Y:S02]  /*b060*/  @!P0 SYNCS.PHASECHK.TRANS64 P0, [R0+URZ+0x160], R9 ;  /* 0x00016009000085a7 */ /* 0x000ee400080010ff */
[----:B---3--:R-:W-:Y:S05]  /*b070*/  @!P0 BRA `(.L_x_210) ;  /* 0xfffffffc00f08947 */ /* 0x008fea000383ffff */
[----:B------:R-:W-:Y:S05]  /*b080*/  BRA `(.L_x_211) ;  /* 0xffffffa4000c7947 */ /* 0x000fea000383ffff */
.L_x_99:
[----:B------:R-:W-:Y:S07]  /*b090*/  MOV R0, UR21 ;  /* 0x0000001500007c02 */ /* 0x000fee0008000f00 */
.L_x_212:
[----:B--2---:R2:W3:Y:S02]  /*b0a0*/  SYNCS.PHASECHK.TRANS64.TRYWAIT P0, [R0+URZ+0x168], R9 ;  /* 0x00016809000075a7 */ /* 0x0044e400080011ff */
[----:B---3--:R-:W-:Y:S05]  /*b0b0*/  @!P0 NANOSLEEP.SYNCS 0x989680 ;  /* 0x009896800000895d */ /* 0x008fea0003900000 */
[----:B------:R-:W3:Y:S02]  /*b0c0*/  @!P0 SYNCS.PHASECHK.TRANS64 P0, [R0+URZ+0x168], R9 ;  /* 0x00016809000085a7 */ /* 0x000ee400080010ff */
[----:B---3--:R-:W-:Y:S05]  /*b0d0*/  @!P0 BRA `(.L_x_212) ;  /* 0xfffffffc00f08947 */ /* 0x008fea000383ffff */
[----:B------:R-:W-:Y:S05]  /*b0e0*/  BRA `(.L_x_213) ;  /* 0xffffffa400447947 */ /* 0x000fea000383ffff */
.L_x_100:
[----:B------:R-:W-:Y:S07]  /*b0f0*/  MOV R0, UR21 ;  /* 0x0000001500007c02 */ /* 0x000fee0008000f00 */
.L_x_214:
[----:B--2---:R2:W3:Y:S02]  /*b100*/  SYNCS.PHASECHK.TRANS64.TRYWAIT P0, [R0+URZ+0x170], R9 ;  /* 0x00017009000075a7 */ /* 0x0044e400080011ff */
[----:B---3--:R-:W-:Y:S05]  /*b110*/  @!P0 NANOSLEEP.SYNCS 0x989680 ;  /* 0x009896800000895d */ /* 0x008fea0003900000 */
[----:B------:R-:W3:Y:S02]  /*b120*/  @!P0 SYNCS.PHASECHK.TRANS64 P0, [R0+URZ+0x170], R9 ;  /* 0x00017009000085a7 */ /* 0x000ee400080010ff */
[----:B---3--:R-:W-:Y:S05]  /*b130*/  @!P0 BRA `(.L_x_214) ;  /* 0xfffffffc00f08947 */ /* 0x008fea000383ffff */
[----:B------:R-:W-:Y:S05]  /*b140*/  BRA `(.L_x_215) ;  /* 0xffffffa400887947 */ /* 0x000fea000383ffff */
.L_x_101:
[----:B------:R-:W-:Y:S07]  /*b150*/  MOV R0, UR21 ;  /* 0x0000001500007c02 */ /* 0x000fee0008000f00 */
.L_x_216:
[----:B--2---:R2:W3:Y:S02]  /*b160*/  SYNCS.PHASECHK.TRANS64.TRYWAIT P0, [R0+URZ+0x178], R9 ;  /* 0x00017809000075a7 */ /* 0x0044e400080011ff */
[----:B---3--:R-:W-:Y:S05]  /*b170*/  @!P0 NANOSLEEP.SYNCS 0x989680 ;  /* 0x009896800000895d */ /* 0x008fea0003900000 */
[----:B------:R-:W3:Y:S02]  /*b180*/  @!P0 SYNCS.PHASECHK.TRANS64 P0, [R0+URZ+0x178], R9 ;  /* 0x00017809000085a7 */ /* 0x000ee400080010ff */
[----:B---3--:R-:W-:Y:S05]  /*b190*/  @!P0 BRA `(.L_x_216) ;  /* 0xfffffffc00f08947 */ /* 0x008fea000383ffff */
[----:B------:R-:W-:Y:S05]  /*b1a0*/  BRA `(.L_x_217) ;  /* 0xffffffa400c87947 */ /* 0x000fea000383ffff */
.L_x_103:
[----:B------:R-:W-:-:S07]  /*b1b0*/  MOV R0, UR21 ;  /* 0x0000001500007c02 */ /* 0x000fce0008000f00 */
.L_x_218:
[----:B---3--:R3:W4:Y:S02]  /*b1c0*/  SYNCS.PHASECHK.TRANS64.TRYWAIT P0, [R0+URZ+0x160], R3 ;  /* 0x00016003000075a7 */ /* 0x00872400080011ff */
[----:B----4-:R-:W-:Y:S05]  /*b1d0*/  @!P0 NANOSLEEP.SYNCS 0x989680 ;  /* 0x009896800000895d */ /* 0x010fea0003900000 */
[----:B------:R-:W4:Y:S02]  /*b1e0*/  @!P0 SYNCS.PHASECHK.TRANS64 P0, [R0+URZ+0x160], R3 ;  /* 0x00016003000085a7 */ /* 0x000f2400080010ff */
[----:B----4-:R-:W-:Y:S05]  /*b1f0*/  @!P0 BRA `(.L_x_218) ;  /* 0xfffffffc00f08947 */ /* 0x010fea000383ffff */
[----:B------:R-:W-:Y:S05]  /*b200*/  BRA `(.L_x_219) ;  /* 0xffffffa8003c7947 */ /* 0x000fea000383ffff */
.L_x_104:
[----:B---3--:R-:W-:-:S07]  /*b210*/  MOV R0, UR21 ;  /* 0x0000001500007c02 */ /* 0x008fce0008000f00 */
.L_x_220:
[----:B---3--:R3:W4:Y:S02]  /*b220*/  SYNCS.PHASECHK.TRANS64.TRYWAIT P0, [R0+URZ+0x168], R3 ;  /* 0x00016803000075a7 */ /* 0x00872400080011ff */
[----:B----4-:R-:W-:Y:S05]  /*b230*/  @!P0 NANOSLEEP.SYNCS 0x989680 ;  /* 0x009896800000895d */ /* 0x010fea0003900000 */
[----:B------:R-:W4:Y:S02]  /*b240*/  @!P0 SYNCS.PHASECHK.TRANS64 P0, [R0+URZ+0x168], R3 ;  /* 0x00016803000085a7 */ /* 0x000f2400080010ff */
[----:B----4-:R-:W-:Y:S05]  /*b250*/  @!P0 BRA `(.L_x_220) ;  /* 0xfffffffc00f08947 */ /* 0x010fea000383ffff */
[----:B------:R-:W-:Y:S05]  /*b260*/  BRA `(.L_x_221) ;  /* 0xffffffa8002c7947 */ /* 0x000fea000383ffff */
.L_x_105:
[----:B---3--:R-:W-:-:S07]  /*b270*/  MOV R0, UR21 ;  /* 0x0000001500007c02 */ /* 0x008fce0008000f00 */
.L_x_222:
[----:B---3--:R3:W4:Y:S02]  /*b280*/  SYNCS.PHASECHK.TRANS64.TRYWAIT P0, [R0+URZ+0x170], R3 ;  /* 0x00017003000075a7 */ /* 0x00872400080011ff */
[----:B----4-:R-:W-:Y:S05]  /*b290*/  @!P0 NANOSLEEP.SYNCS 0x989680 ;  /* 0x009896800000895d */ /* 0x010fea0003900000 */
[----:B------:R-:W4:Y:S02]  /*b2a0*/  @!P0 SYNCS.PHASECHK.TRANS64 P0, [R0+URZ+0x170], R3 ;  /* 0x00017003000085a7 */ /* 0x000f2400080010ff */
[----:B----4-:R-:W-:Y:S05]  /*b2b0*/  @!P0 BRA `(.L_x_222) ;  /* 0xfffffffc00f08947 */ /* 0x010fea000383ffff */
[----:B------:R-:W-:Y:S05]  /*b2c0*/  BRA `(.L_x_223) ;  /* 0xffffffa8001c7947 */ /* 0x000fea000383ffff */
.L_x_107:
[----:B-1----:R1:W2:Y:S02]  /*b2d0*/  SYNCS.PHASECHK.TRANS64.TRYWAIT P0, [R3+URZ+0x190], R0 ;  /* 0x00019000030075a7 */ /* 0x0022a400080011ff */
[----:B--2---:R-:W-:Y:S05]  /*b2e0*/  @!P0 NANOSLEEP.SYNCS 0x989680 ;  /* 0x009896800000895d */ /* 0x004fea0003900000 */
[----:B------:R-:W2:Y:S02]  /*b2f0*/  @!P0 SYNCS.PHASECHK.TRANS64 P0, [R3+URZ+0x190], R0 ;  /* 0x00019000030085a7 */ /* 0x000ea400080010ff */
[----:B--2---:R-:W-:Y:S05]  /*b300*/  @!P0 BRA `(.L_x_107) ;  /* 0xfffffffc00f08947 */ /* 0x004fea000383ffff */
[----:B------:R-:W-:Y:S05]  /*b310*/  BRA `(.L_x_224) ;  /* 0xffffffa800ec7947 */ /* 0x000fea000383ffff */
.L_x_118:
[----:B--2---:R2:W1:Y:S02]  /*b320*/  SYNCS.PHASECHK.TRANS64.TRYWAIT P1, [R2+URZ+0x140], R3 ;  /* 0x00014003020075a7 */ /* 0x00446400080211ff */
[----:B-1----:R-:W-:Y:S05]  /*b330*/  @!P1 NANOSLEEP.SYNCS 0x989680 ;  /* 0x009896800000995d */ /* 0x002fea0003900000 */
[----:B------:R-:W1:Y:S02]  /*b340*/  @!P1 SYNCS.PHASECHK.TRANS64 P1, [R2+URZ+0x140], R3 ;  /* 0x00014003020095a7 */ /* 0x000e6400080210ff */
[----:B-1----:R-:W-:Y:S05]  /*b350*/  @!P1 BRA `(.L_x_118) ;  /* 0xfffffffc00f09947 */ /* 0x002fea000383ffff */
[----:B------:R-:W-:Y:S05]  /*b360*/  BRA `(.L_x_117) ;  /* 0xffffffb800647947 */ /* 0x000fea000383ffff */
.L_x_120:
[----:B--2---:R2:W4:Y:S02]  /*b370*/  SYNCS.PHASECHK.TRANS64.TRYWAIT P0, [R71+URZ+0x1b0], R4 ;  /* 0x0001b004470075a7 */ /* 0x00452400080011ff */
[----:B----4-:R-:W-:Y:S05]  /*b380*/  @!P0 NANOSLEEP.SYNCS 0x989680 ;  /* 0x009896800000895d */ /* 0x010fea0003900000 */
[----:B------:R-:W4:Y:S02]  /*b390*/  @!P0 SYNCS.PHASECHK.TRANS64 P0, [R71+URZ+0x1b0], R4 ;  /* 0x0001b004470085a7 */ /* 0x000f2400080010ff */
[----:B----4-:R-:W-:Y:S05]  /*b3a0*/  @!P0 BRA `(.L_x_120) ;  /* 0xfffffffc00f08947 */ /* 0x010fea000383ffff */
[----:B------:R-:W-:Y:S05]  /*b3b0*/  BRA `(.L_x_119) ;  /* 0xffffffb800b47947 */ /* 0x000fea000383ffff */
.L_x_128:
[----:B---3--:R3:W4:Y:S02]  /*b3c0*/  SYNCS.PHASECHK.TRANS64.TRYWAIT P0, [R112+URZ+0x140], R3 ;  /* 0x00014003700075a7 */ /* 0x00872400080011ff */
[----:B----4-:R-:W-:Y:S05]  /*b3d0*/  @!P0 NANOSLEEP.SYNCS 0x989680 ;  /* 0x009896800000895d */ /* 0x010fea0003900000 */
[----:B------:R-:W4:Y:S02]  /*b3e0*/  @!P0 SYNCS.PHASECHK.TRANS64 P0, [R112+URZ+0x140], R3 ;  /* 0x00014003700085a7 */ /* 0x000f2400080010ff */
[----:B----4-:R-:W-:Y:S05]  /*b3f0*/  @!P0 BRA `(.L_x_128) ;  /* 0xfffffffc00f08947 */ /* 0x010fea000383ffff */
[----:B------:R-:W-:Y:S05]  /*b400*/  BRA `(.L_x_127) ;  /* 0xffffffc400a87947 */ /* 0x000fea000383ffff */
.L_x_136:
[----:B---3--:R3:W4:Y:S02]  /*b410*/  SYNCS.PHASECHK.TRANS64.TRYWAIT P0, [R112+URZ+0x140], R5 ;  /* 0x00014005700075a7 */ /* 0x00872400080011ff */
[----:B----4-:R-:W-:Y:S05]  /*b420*/  @!P0 NANOSLEEP.SYNCS 0x989680 ;  /* 0x009896800000895d */ /* 0x010fea0003900000 */
[----:B------:R-:W4:Y:S02]  /*b430*/  @!P0 SYNCS.PHASECHK.TRANS64 P0, [R112+URZ+0x140], R5 ;  /* 0x00014005700085a7 */ /* 0x000f2400080010ff */
[----:B----4-:R-:W-:Y:S05]  /*b440*/  @!P0 BRA `(.L_x_136) ;  /* 0xfffffffc00f08947 */ /* 0x010fea000383ffff */
[----:B------:R-:W-:Y:S05]  /*b450*/  BRA `(.L_x_135) ;  /* 0xffffffd000e87947 */ /* 0x000fea000383ffff */
.L_x_144:
[----:B---3--:R3:W4:Y:S02]  /*b460*/  SYNCS.PHASECHK.TRANS64.TRYWAIT P0, [R102+URZ+0x140], R3 ;  /* 0x00014003660075a7 */ /* 0x00872400080011ff */
[----:B----4-:R-:W-:Y:S05]  /*b470*/  @!P0 NANOSLEEP.SYNCS 0x989680 ;  /* 0x009896800000895d */ /* 0x010fea0003900000 */
[----:B------:R-:W4:Y:S02]  /*b480*/  @!P0 SYNCS.PHASECHK.TRANS64 P0, [R102+URZ+0x140], R3 ;  /* 0x00014003660085a7 */ /* 0x000f2400080010ff */
[----:B----4-:R-:W-:Y:S05]  /*b490*/  @!P0 BRA `(.L_x_144) ;  /* 0xfffffffc00f08947 */ /* 0x010fea000383ffff */
[----:B------:R-:W-:Y:S05]  /*b4a0*/  BRA `(.L_x_143) ;  /* 0xffffffe000347947 */ /* 0x000fea000383ffff */
        .weak           $__internal_0_$__cuda_sm10x_tcgen05_guardrail_trap_col_being_dealloced_not_returned_by_alloc
        .type           $__internal_0_$__cuda_sm10x_tcgen05_guardrail_trap_col_being_dealloced_not_returned_by_alloc,@function
        .size           $__internal_0_$__cuda_sm10x_tcgen05_guardrail_trap_col_being_dealloced_not_returned_by_alloc,($__internal_1_$__cuda_sm10x_tcgen05_guardrail_trap_phase_invalid_during_alloc - $__internal_0_$__cuda_sm10x_tcgen05_guardrail_trap_col_being_dealloced_not_returned_by_alloc)
$__internal_0_$__cuda_sm10x_tcgen05_guardrail_trap_col_being_dealloced_not_returned_by_alloc:
[----:B------:R-:W-:Y:S05]  /*b4b0*/  BPT.TRAP 0x1 ;  /* 0x000000040000795c */ /* 0x000fea0000300000 */
[----:B------:R-:W-:-:S04]  /*b4c0*/  HFMA2 R3, -RZ, RZ, 0, 0 ;  /* 0x00000000ff037431 */ /* 0x000fc800000001ff */
[----:B------:R-:W-:Y:S05]  /*b4d0*/  RET.REL.NODEC R2 `(_ZN7cutlass13device_kernelINS_4gemm6kernel13GemmUniversalIN4cute5tupleIJiiiiEEENS1_10collective13CollectiveMmaINS1_35MainloopSm100TmaUmmaWarpSpecializedILi20ELi2ELi4ENS5_IJNS4_1CILi4EEENSA_ILi2EEENSA_ILi1EEEEEEEENS5_IJNSA_ILi64EEENSA_ILi256EEENSA_ILi32EEEEEENS_12float_e4m3_tENS5_IJlSD_lEEESK_SL_NS4_8TiledMMAINS4_8MMA_AtomIJNS4_10MMA_TraitsINS4_19SM100_MMA_F8F6F4_SSEJSK_SK_fSG_SH_NS4_17integral_constantINS4_4UMMA5MajorELSS_0EEEST_NSQ_INSR_7ScaleInELSU_0EEESV_EEEEEENS4_6LayoutINS5_IJSD_SD_SD_EEENS5_IJNSA_ILi0EEES10_S10_EEEEENS5_IJNS4_10UnderscoreES13_S13_EEEEENS4_23SM90_TMA_LOAD_MULTICASTENS4_14ComposedLayoutINS4_7SwizzleILi1ELi4ELi3EEENS4_18smem_ptr_flag_bitsILi8EEENSY_INS5_IJNSA_ILi8EEESI_EEENS5_IJSI_SD_EEEEEEEvNS4_8identityES16_S1G_vS1H_EENS_8epilogue10collective18CollectiveEpilogueINS1J_23Sm100TmaWarpSpecializedILi4ELi2ELi32ELb0ELb0EEEJSJ_NS5_IJNSY_ISG_SD_EES1O_EEESK_SL_SK_SL_NS1J_6fusion15FusionCallbacksIS1N_NS1Q_17LinearCombinationISK_fSK_fLNS_15FloatRoundStyleE2EEESJ_S1P_JEEENS4_5SM1004TMEM4LOAD26SM100_TMEM_LOAD_16dp32b32xENS4_13SM90_TMA_LOADENS17_INS18_ILi2ELi4ELi3EEES1B_NSY_INS5_IJS1C_SG_EEENS5_IJSG_SD_EEEEEEENS4_39AutoVectorizingCopyWithAssumedAlignmentILi128EEENS4_14SM90_TMA_STOREES25_S27_S27_EEEvvEEEEvNT_6ParamsE) ;  /* 0xffffff4802c87950 */ /* 0x000fea0003c3ffff */
        .weak           $__internal_1_$__cuda_sm10x_tcgen05_guardrail_trap_phase_invalid_during_alloc
        .type           $__internal_1_$__cuda_sm10x_tcgen05_guardrail_trap_phase_invalid_during_alloc,@function
        .size           $__internal_1_$__cuda_sm10x_tcgen05_guardrail_trap_phase_invalid_during_alloc,($__internal_2_$__cuda_sm10x_tcgen05_guardrail_trap_unallocated_columns_being_dealloced - $__internal_1_$__cuda_sm10x_tcgen05_guardrail_trap_phase_invalid_during_alloc)
$__internal_1_$__cuda_sm10x_tcgen05_guardrail_trap_phase_invalid_during_alloc:
[----:B------:R-:W-:Y:S05]  /*b4e0*/  BPT.TRAP 0x1 ;  /* 0x000000040000795c */ /* 0x000fea0000300000 */
[----:B------:R-:W-:-:S04]  /*b4f0*/  MOV R5, 0x0 ;  /* 0x0000000000057802 */ /* 0x000fc80000000f00 */
[----:B------:R-:W-:Y:S05]  /*b500*/  RET.REL.NODEC R4 `(_ZN7cutlass13device_kernelINS_4gemm6kernel13GemmUniversalIN4cute5tupleIJiiiiEEENS1_10collective13CollectiveMmaINS1_35MainloopSm100TmaUmmaWarpSpecializedILi20ELi2ELi4ENS5_IJNS4_1CILi4EEENSA_ILi2EEENSA_ILi1EEEEEEEENS5_IJNSA_ILi64EEENSA_ILi256EEENSA_ILi32EEEEEENS_12float_e4m3_tENS5_IJlSD_lEEESK_SL_NS4_8TiledMMAINS4_8MMA_AtomIJNS4_10MMA_TraitsINS4_19SM100_MMA_F8F6F4_SSEJSK_SK_fSG_SH_NS4_17integral_constantINS4_4UMMA5MajorELSS_0EEEST_NSQ_INSR_7ScaleInELSU_0EEESV_EEEEEENS4_6LayoutINS5_IJSD_SD_SD_EEENS5_IJNSA_ILi0EEES10_S10_EEEEENS5_IJNS4_10UnderscoreES13_S13_EEEEENS4_23SM90_TMA_LOAD_MULTICASTENS4_14ComposedLayoutINS4_7SwizzleILi1ELi4ELi3EEENS4_18smem_ptr_flag_bitsILi8EEENSY_INS5_IJNSA_ILi8EEESI_EEENS5_IJSI_SD_EEEEEEEvNS4_8identityES16_S1G_vS1H_EENS_8epilogue10collective18CollectiveEpilogueINS1J_23Sm100TmaWarpSpecializedILi4ELi2ELi32ELb0ELb0EEEJSJ_NS5_IJNSY_ISG_SD_EES1O_EEESK_SL_SK_SL_NS1J_6fusion15FusionCallbacksIS1N_NS1Q_17LinearCombinationISK_fSK_fLNS_15FloatRoundStyleE2EEESJ_S1P_JEEENS4_5SM1004TMEM4LOAD26SM100_TMEM_LOAD_16dp32b32xENS4_13SM90_TMA_LOADENS17_INS18_ILi2ELi4ELi3EEES1B_NSY_INS5_IJS1C_SG_EEENS5_IJSG_SD_EEEEEEENS4_39AutoVectorizingCopyWithAssumedAlignmentILi128EEENS4_14SM90_TMA_STOREES25_S27_S27_EEEvvEEEEvNT_6ParamsE) ;  /* 0xffffff4804bc7950 */ /* 0x000fea0003c3ffff */
        .weak           $__internal_2_$__cuda_sm10x_tcgen05_guardrail_trap_unallocated_columns_being_dealloced
        .type           $__internal_2_$__cuda_sm10x_tcgen05_guardrail_trap_unallocated_columns_being_dealloced,@function
        .size           $__internal_2_$__cuda_sm10x_tcgen05_guardrail_trap_unallocated_columns_being_dealloced,(.L_x_226 - $__internal_2_$__cuda_sm10x_tcgen05_guardrail_trap_unallocated_columns_being_dealloced)
$__internal_2_$__cuda_sm10x_tcgen05_guardrail_trap_unallocated_columns_being_dealloced:
[----:B------:R-:W-:Y:S05]  /*b510*/  BPT.TRAP 0x1 ;  /* 0x000000040000795c */ /* 0x000fea0000300000 */
[----:B------:R-:W-:-:S04]  /*b520*/  HFMA2 R3, -RZ, RZ, 0, 0 ;  /* 0x00000000ff037431 */ /* 0x000fc800000001ff */
[----:B------:R-:W-:Y:S05]  /*b530*/  RET.REL.NODEC R2 `(_ZN7cutlass13device_kernelINS_4gemm6kernel13GemmUniversalIN4cute5tupleIJiiiiEEENS1_10collective13CollectiveMmaINS1_35MainloopSm100TmaUmmaWarpSpecializedILi20ELi2ELi4ENS5_IJNS4_1CILi4EEENSA_ILi2EEENSA_ILi1EEEEEEEENS5_IJNSA_ILi64EEENSA_ILi256EEENSA_ILi32EEEEEENS_12float_e4m3_tENS5_IJlSD_lEEESK_SL_NS4_8TiledMMAINS4_8MMA_AtomIJNS4_10MMA_TraitsINS4_19SM100_MMA_F8F6F4_SSEJSK_SK_fSG_SH_NS4_17integral_constantINS4_4UMMA5MajorELSS_0EEEST_NSQ_INSR_7ScaleInELSU_0EEESV_EEEEEENS4_6LayoutINS5_IJSD_SD_SD_EEENS5_IJNSA_ILi0EEES10_S10_EEEEENS5_IJNS4_10UnderscoreES13_S13_EEEEENS4_23SM90_TMA_LOAD_MULTICASTENS4_14ComposedLayoutINS4_7SwizzleILi1ELi4ELi3EEENS4_18smem_ptr_flag_bitsILi8EEENSY_INS5_IJNSA_ILi8EEESI_EEENS5_IJSI_SD_EEEEEEEvNS4_8identityES16_S1G_vS1H_EENS_8epilogue10collective18CollectiveEpilogueINS1J_23Sm100TmaWarpSpecializedILi4ELi2ELi32ELb0ELb0EEEJSJ_NS5_IJNSY_ISG_SD_EES1O_EEESK_SL_SK_SL_NS1J_6fusion15FusionCallbacksIS1N_NS1Q_17LinearCombinationISK_fSK_fLNS_15FloatRoundStyleE2EEESJ_S1P_JEEENS4_5SM1004TMEM4LOAD26SM100_TMEM_LOAD_16dp32b32xENS4_13SM90_TMA_LOADENS17_INS18_ILi2ELi4ELi3EEES1B_NSY_INS5_IJS1C_SG_EEENS5_IJSG_SD_EEEEEEENS4_39AutoVectorizingCopyWithAssumedAlignmentILi128EEENS4_14SM90_TMA_STOREES25_S27_S27_EEEvvEEEEvNT_6ParamsE) ;  /* 0xffffff4802b07950 */ /* 0x000fea0003c3ffff */
.L_x_225:
[----:B------:R-:W-:-:S00]  /*b540*/  BRA `(.L_x_225) ;  /* 0xfffffffc00fc7947 */ /* 0x000fc0000383ffff */
[----:B------:R-:W-:-:S00]  /*b550*/  NOP ;  /* 0x0000000000007918 */ /* 0x000fc00000000000 */
        /* <DEDUP_REMOVED lines=10> */
.L_x_226:


//--------------------- .nv.global.init           --------------------------
	.section	.nv.global.init,"aw",@progbits
.nv.global.init:
	.type		$str$27,@object
	.size		$str$27,($str$28 - $str$27)
$str$27:
        /*0000*/ 	.byte	0x28, 0x61, 0x64, 0x64, 0x72, 0x65, 0x73, 0x73, 0x20, 0x26, 0x20, 0x6d, 0x61, 0x73, 0x6b, 0x29
        /*0010*/ 	.byte	0x20, 0x3d, 0x3d, 0x20, 0x30, 0x00
	.type		$str$28,@object
	.size		$str$28,($str$26 - $str$28)
$str$28:
        /*0016*/ 	.byte	0x2f, 0x74, 0x6d, 0x70, 0x2f, 0x63, 0x75, 0x74, 0x6c, 0x61, 0x73, 0x73, 0x5f, 0x73, 0x77, 0x65
        /*0026*/ 	.byte	0x65, 0x70, 0x5f, 0x73, 0x72, 0x63, 0x2f, 0x69, 0x6e, 0x63, 0x6c, 0x75, 0x64, 0x65, 0x2f, 0x63
        /*0036*/ 	.byte	0x75, 0x74, 0x65, 0x2f, 0x70, 0x6f, 0x69, 0x6e, 0x74, 0x65, 0x72, 0x5f, 0x66, 0x6c, 0x61, 0x67
        /*0046*/ 	.byte	0x67, 0x65, 0x64, 0x2e, 0x68, 0x70, 0x70, 0x00
	.type		$str$26,@object
	.size		$str$26,($str$25 - $str$26)
$str$26:
        /*004e*/ 	.byte	0x2f, 0x74, 0x6d, 0x70, 0x2f, 0x63, 0x75, 0x74, 0x6c, 0x61, 0x73, 0x73, 0x5f, 0x73, 0x77, 0x65
        /*005e*/ 	.byte	0x65, 0x70, 0x5f, 0x73, 0x72, 0x63, 0x2f, 0x69, 0x6e, 0x63, 0x6c, 0x75, 0x64, 0x65, 0x2f, 0x63
        /*006e*/ 	.byte	0x75, 0x74, 0x65, 0x2f, 0x61, 0x74, 0x6f, 0x6d, 0x2f, 0x63, 0x6f, 0x70, 0x79, 0x5f, 0x74, 0x72
        /*007e*/ 	.byte	0x61, 0x69, 0x74, 0x73, 0x5f, 0x73, 0x6d, 0x31, 0x30, 0x30, 0x2e, 0x68, 0x70, 0x70, 0x00
	.type		$str$25,@object
	.size		$str$25,(__unnamed_1 - $str$25)
$str$25:
        /*008d*/ 	.byte	0x28, 0x28, 0x75, 0x69, 0x6e, 0x74, 0x33, 0x32, 0x5f, 0x74, 0x28, 0x74, 0x68, 0x72, 0x65, 0x61
        /*009d*/ 	.byte	0x64, 0x49, 0x64, 0x78, 0x2e, 0x78, 0x29, 0x20, 0x2f, 0x20, 0x33, 0x32, 0x29, 0x20, 0x25, 0x20
        /*00ad*/ 	.byte	0x34, 0x29, 0x20, 0x3d, 0x3d, 0x20, 0x28, 0x28, 0x28, 0x74, 0x6d, 0x65, 0x6d, 0x5f, 0x61, 0x64
        /*00bd*/ 	.byte	0x64, 0x72, 0x20, 0x3e, 0x3e, 0x20, 0x31, 0x36, 0x29, 0x20, 0x2f, 0x20, 0x33, 0x32, 0x29, 0x20
        /*00cd*/ 	.byte	0x25, 0x20, 0x34, 0x29, 0x00
	.type		__unnamed_1,@object
	.size		__unnamed_1,(__unnamed_2 - __unnamed_1)
__unnamed_1:
        /*00d2*/ 	.byte	0x61, 0x75, 0x74, 0x6f, 0x20, 0x63, 0x75, 0x74, 0x65, 0x3a, 0x3a, 0x61, 0x73, 0x5f, 0x70, 0x6f
        /* <DEDUP_REMOVED lines=24> */
        /*0262*/ 	.byte	0x3c, 0x34, 0x30, 0x39, 0x36, 0x3e, 0x3e, 0x3e, 0x3e, 0x5d, 0x00
	.type		__unnamed_2,@object
	.size		__unnamed_2,(__unnamed_3 - __unnamed_2)
__unnamed_2:
        /* <DEDUP_REMOVED lines=26> */
	.type		__unnamed_3,@object
	.size		__unnamed_3,(.L_3 - __unnamed_3)
__unnamed_3:
        /* <DEDUP_REMOVED lines=40> */
        /*0688*/ 	.byte	0x74, 0x65, 0x3a, 0x3a, 0x43, 0x3c, 0x30, 0x3e, 0x3e, 0x3e, 0x3e, 0x5d, 0x00
.L_3:


//--------------------- .nv.shared._ZN7cutlass13device_kernelINS_4gemm6kernel13GemmUniversalIN4cute5tupleIJiiiiEEENS1_10collective13CollectiveMmaINS1_35MainloopSm100TmaUmmaWarpSpecializedILi20ELi2ELi4ENS5_IJNS4_1CILi4EEENSA_ILi2EEENSA_ILi1EEEEEEEENS5_IJNSA_ILi64EEENSA_ILi256EEENSA_ILi32EEEEEENS_12float_e4m3_tENS5_IJlSD_lEEESK_SL_NS4_8TiledMMAINS4_8MMA_AtomIJNS4_10MMA_TraitsINS4_19SM100_MMA_F8F6F4_SSEJSK_SK_fSG_SH_NS4_17integral_constantINS4_4UMMA5MajorELSS_0EEEST_NSQ_INSR_7ScaleInELSU_0EEESV_EEEEEENS4_6LayoutINS5_IJSD_SD_SD_EEENS5_IJNSA_ILi0EEES10_S10_EEEEENS5_IJNS4_10UnderscoreES13_S13_EEEEENS4_23SM90_TMA_LOAD_MULTICASTENS4_14ComposedLayoutINS4_7SwizzleILi1ELi4ELi3EEENS4_18smem_ptr_flag_bitsILi8EEENSY_INS5_IJNSA_ILi8EEESI_EEENS5_IJSI_SD_EEEEEEEvNS4_8identityES16_S1G_vS1H_EENS_8epilogue10collective18CollectiveEpilogueINS1J_23Sm100TmaWarpSpecializedILi4ELi2ELi32ELb0ELb0EEEJSJ_NS5_IJNSY_ISG_SD_EES1O_EEESK_SL_SK_SL_NS1J_6fusion15FusionCallbacksIS1N_NS1Q_17LinearCombinationISK_fSK_fLNS_15FloatRoundStyleE2EEESJ_S1P_JEEENS4_5SM1004TMEM4LOAD26SM100_TMEM_LOAD_16dp32b32xENS4_13SM90_TMA_LOADENS17_INS18_ILi2ELi4ELi3EEES1B_NSY_INS5_IJS1C_SG_EEENS5_IJSG_SD_EEEEEEENS4_39AutoVectorizingCopyWithAssumedAlignmentILi128EEENS4_14SM90_TMA_STOREES25_S27_S27_EEEvvEEEEvNT_6ParamsE --------------------------
	.section	.nv.shared._ZN7cutlass13device_kernelINS_4gemm6kernel13GemmUniversalIN4cute5tupleIJiiiiEEENS1_10collective13CollectiveMmaINS1_35MainloopSm100TmaUmmaWarpSpecializedILi20ELi2ELi4ENS5_IJNS4_1CILi4EEENSA_ILi2EEENSA_ILi1EEEEEEEENS5_IJNSA_ILi64EEENSA_ILi256EEENSA_ILi32EEEEEENS_12float_e4m3_tENS5_IJlSD_lEEESK_SL_NS4_8TiledMMAINS4_8MMA_AtomIJNS4_10MMA_TraitsINS4_19SM100_MMA_F8F6F4_SSEJSK_SK_fSG_SH_NS4_17integral_constantINS4_4UMMA5MajorELSS_0EEEST_NSQ_INSR_7ScaleInELSU_0EEESV_EEEEEENS4_6LayoutINS5_IJSD_SD_SD_EEENS5_IJNSA_ILi0EEES10_S10_EEEEENS5_IJNS4_10UnderscoreES13_S13_EEEEENS4_23SM90_TMA_LOAD_MULTICASTENS4_14ComposedLayoutINS4_7SwizzleILi1ELi4ELi3EEENS4_18smem_ptr_flag_bitsILi8EEENSY_INS5_IJNSA_ILi8EEESI_EEENS5_IJSI_SD_EEEEEEEvNS4_8identityES16_S1G_vS1H_EENS_8epilogue10collective18CollectiveEpilogueINS1J_23Sm100TmaWarpSpecializedILi4ELi2ELi32ELb0ELb0EEEJSJ_NS5_IJNSY_ISG_SD_EES1O_EEESK_SL_SK_SL_NS1J_6fusion15FusionCallbacksIS1N_NS1Q_17LinearCombinationISK_fSK_fLNS_15FloatRoundStyleE2EEESJ_S1P_JEEENS4_5SM1004TMEM4LOAD26SM100_TMEM_LOAD_16dp32b32xENS4_13SM90_TMA_LOADENS17_INS18_ILi2ELi4ELi3EEES1B_NSY_INS5_IJS1C_SG_EEENS5_IJSG_SD_EEEEEEENS4_39AutoVectorizingCopyWithAssumedAlignmentILi128EEENS4_14SM90_TMA_STOREES25_S27_S27_EEEvvEEEEvNT_6ParamsE,"aw",@nobits
	.sectionflags	@""
	.align	16
	.zero		1024


//--------------------- .nv.shared.reserved.0     --------------------------
	.section	.nv.shared.reserved.0,"aw",@nobits
	.weak		__nv_reservedSMEM_offset_0_alias
	.size		__nv_reservedSMEM_offset_0_alias, 0, 64
	.other		__nv_reservedSMEM_offset_0_alias,@"STO_CUDA_RESERVED_SHARED STV_DEFAULT"
__nv_reservedSMEM_offset_0_alias:
	.zero		0
.nv.shared.reserved.0:
	.zero		64
	.weak		__nv_reservedSMEM_tcgen05_partition
	.type		__nv_reservedSMEM_tcgen05_partition,@object
	.size		__nv_reservedSMEM_tcgen05_partition,(.L_0 - __nv_reservedSMEM_tcgen05_partition)
__nv_reservedSMEM_tcgen05_partition:
	.zero		32
.L_0:


//--------------------- .nv.global                --------------------------
	.section	.nv.global,"aw",@nobits
.nv.global:
	.type		_ZN40_INTERNAL_b1a7b6a8_4_k_cu_8253a5bf_307594cute1_E,@object
	.size		_ZN40_INTERNAL_b1a7b6a8_4_k_cu_8253a5bf_307594cute1_E,(_ZN40_INTERNAL_b1a7b6a8_4_k_cu_8253a5bf_307594cuda3std3__45__cpo6cbeginE - _ZN40_INTERNAL_b1a7b6a8_4_k_cu_8253a5bf_307594cute1_E)
_ZN40_INTERNAL_b1a7b6a8_4_k_cu_8253a5bf_307594cute1_E:
	.zero		1
	.type		_ZN40_INTERNAL_b1a7b6a8_4_k_cu_8253a5bf_307594cuda3std3__45__cpo6cbeginE,@object
	.size		_ZN40_INTERNAL_b1a7b6a8_4_k_cu_8253a5bf_307594cuda3std3__45__cpo6cbeginE,(_ZN40_INTERNAL_b1a7b6a8_4_k_cu_8253a5bf_307594cuda3std3__48in_placeE - _ZN40_INTERNAL_b1a7b6a8_4_k_cu_8253a5bf_307594cuda3std3__45__cpo6cbeginE)
_ZN40_INTERNAL_b1a7b6a8_4_k_cu_8253a5bf_307594cuda3std3__45__cpo6cbeginE:
	.zero		1
	.type		_ZN40_INTERNAL_b1a7b6a8_4_k_cu_8253a5bf_307594cuda3std3__48in_placeE,@object
	.size		_ZN40_INTERNAL_b1a7b6a8_4_k_cu_8253a5bf_307594cuda3std3__48in_placeE,(_ZN40_INTERNAL_b1a7b6a8_4_k_cu_8253a5bf_307594cuda3std6ranges3__45__cpo9iter_moveE - _ZN40_INTERNAL_b1a7b6a8_4_k_cu_8253a5bf_307594cuda3std3__48in_placeE)
_ZN40_INTERNAL_b1a7b6a8_4_k_cu_8253a5bf_307594cuda3std3__48in_placeE:
	.zero		1
	.type		_ZN40_INTERNAL_b1a7b6a8_4_k_cu_8253a5bf_307594cuda3std6ranges3__45__cpo9iter_moveE,@object
	.size		_ZN40_INTERNAL_b1a7b6a8_4_k_cu_8253a5bf_307594cuda3std6ranges3__45__cpo9iter_moveE,(_ZN40_INTERNAL_b1a7b6a8_4_k_cu_8253a5bf_307594cuda3std3__45__cpo5beginE - _ZN40_INTERNAL_b1a7b6a8_4_k_cu_8253a5bf_307594cuda3std6ranges3__45__cpo9iter_moveE)
_ZN40_INTERNAL_b1a7b6a8_4_k_cu_8253a5bf_307594cuda3std6ranges3__45__cpo9iter_moveE:
	.zero		1
	.type		_ZN40_INTERNAL_b1a7b6a8_4_k_cu_8253a5bf_307594cuda3std3__45__cpo5beginE,@object
	.size		_ZN40_INTERNAL_b1a7b6a8_4_k_cu_8253a5bf_307594cuda3std3__45__cpo5beginE,(_ZN40_INTERNAL_b1a7b6a8_4_k_cu_8253a5bf_307594cuda3std3__442_GLOBAL__N__b1a7b6a8_4_k_cu_8253a5bf_307596ignoreE - _ZN40_INTERNAL_b1a7b6a8_4_k_cu_8253a5bf_307594cuda3std3__45__cpo5beginE)
_ZN40_INTERNAL_b1a7b6a8_4_k_cu_8253a5bf_307594cuda3std3__45__cpo5beginE:
	.zero		1
	.type		_ZN40_INTERNAL_b1a7b6a8_4_k_cu_8253a5bf_307594cuda3std3__442_GLOBAL__N__b1a7b6a8_4_k_cu_8253a5bf_307596ignoreE,@object
	.size		_ZN40_INTERNAL_b1a7b6a8_4_k_cu_8253a5bf_307594cuda3std3__442_GLOBAL__N__b1a7b6a8_4_k_cu_8253a5bf_307596ignoreE,(_ZN40_INTERNAL_b1a7b6a8_4_k_cu_8253a5bf_307594cute7productE - _ZN40_INTERNAL_b1a7b6a8_4_k_cu_8253a5bf_307594cuda3std3__442_GLOBAL__N__b1a7b6a8_4_k_cu_8253a5bf_307596ignoreE)
_ZN40_INTERNAL_b1a7b6a8_4_k_cu_8253a5bf_307594cuda3std3__442_GLOBAL__N__b1a7b6a8_4_k_cu_8253a5bf_307596ignoreE:
	.zero		1
	.type		_ZN40_INTERNAL_b1a7b6a8_4_k_cu_8253a5bf_307594cute7productE,@object
	.size		_ZN40_INTERNAL_b1a7b6a8_4_k_cu_8253a5bf_307594cute7productE,(_ZN40_INTERNAL_b1a7b6a8_4_k_cu_8253a5bf_307594cuda3std3__45__cpo3endE - _ZN40_INTERNAL_b1a7b6a8_4_k_cu_8253a5bf_307594cute7productE)
_ZN40_INTERNAL_b1a7b6a8_4_k_cu_8253a5bf_307594cute7productE:
	.zero		1
	.type		_ZN40_INTERNAL_b1a7b6a8_4_k_cu_8253a5bf_307594cuda3std3__45__cpo3endE,@object
	.size		_ZN40_INTERNAL_b1a7b6a8_4_k_cu_8253a5bf_307594cuda3std3__45__cpo3endE,(_ZN40_INTERNAL_b1a7b6a8_4_k_cu_8253a5bf_307594cuda3std3__419piecewise_constructE - _ZN40_INTERNAL_b1a7b6a8_4_k_cu_8253a5bf_307594cuda3std3__45__cpo3endE)
_ZN40_INTERNAL_b1a7b6a8_4_k_cu_8253a5bf_307594cuda3std3__45__cpo3endE:
	.zero		1
	.type		_ZN40_INTERNAL_b1a7b6a8_4_k_cu_8253a5bf_307594cuda3std3__419piecewise_constructE,@object
	.size		_ZN40_INTERNAL_b1a7b6a8_4_k_cu_8253a5bf_307594cuda3std3__419piecewise_constructE,(_ZN40_INTERNAL_b1a7b6a8_4_k_cu_8253a5bf_307594cuda3std3__45__cpo4cendE - _ZN40_INTERNAL_b1a7b6a8_4_k_cu_8253a5bf_307594cuda3std3__419piecewise_constructE)
_ZN40_INTERNAL_b1a7b6a8_4_k_cu_8253a5bf_307594cuda3std3__419piecewise_constructE:
	.zero		1
	.type		_ZN40_INTERNAL_b1a7b6a8_4_k_cu_8253a5bf_307594cuda3std3__45__cpo4cendE,@object
	.size		_ZN40_INTERNAL_b1a7b6a8_4_k_cu_8253a5bf_307594cuda3std3__45__cpo4cendE,(_ZN40_INTERNAL_b1a7b6a8_4_k_cu_8253a5bf_307594cuda3std6ranges3__45__cpo4swapE - _ZN40_INTERNAL_b1a7b6a8_4_k_cu_8253a5bf_307594cuda3std3__45__cpo4cendE)
_ZN40_INTERNAL_b1a7b6a8_4_k_cu_8253a5bf_307594cuda3std3__45__cpo4cendE:
	.zero		1
	.type		_ZN40_INTERNAL_b1a7b6a8_4_k_cu_8253a5bf_307594cuda3std6ranges3__45__cpo4swapE,@object
	.size		_ZN40_INTERNAL_b1a7b6a8_4_k_cu_8253a5bf_307594cuda3std6ranges3__45__cpo4swapE,(.L_11 - _ZN40_INTERNAL_b1a7b6a8_4_k_cu_8253a5bf_307594cuda3std6ranges3__45__cpo4swapE)
_ZN40_INTERNAL_b1a7b6a8_4_k_cu_8253a5bf_307594cuda3std6ranges3__45__cpo4swapE:
	.zero		1
.L_11:


//--------------------- .nv.constant0._ZN7cutlass13device_kernelINS_4gemm6kernel13GemmUniversalIN4cute5tupleIJiiiiEEENS1_10collective13CollectiveMmaINS1_35MainloopSm100TmaUmmaWarpSpecializedILi20ELi2ELi4ENS5_IJNS4_1CILi4EEENSA_ILi2EEENSA_ILi1EEEEEEEENS5_IJNSA_ILi64EEENSA_ILi256EEENSA_ILi32EEEEEENS_12float_e4m3_tENS5_IJlSD_lEEESK_SL_NS4_8TiledMMAINS4_8MMA_AtomIJNS4_10MMA_TraitsINS4_19SM100_MMA_F8F6F4_SSEJSK_SK_fSG_SH_NS4_17integral_constantINS4_4UMMA5MajorELSS_0EEEST_NSQ_INSR_7ScaleInELSU_0EEESV_EEEEEENS4_6LayoutINS5_IJSD_SD_SD_EEENS5_IJNSA_ILi0EEES10_S10_EEEEENS5_IJNS4_10UnderscoreES13_S13_EEEEENS4_23SM90_TMA_LOAD_MULTICASTENS4_14ComposedLayoutINS4_7SwizzleILi1ELi4ELi3EEENS4_18smem_ptr_flag_bitsILi8EEENSY_INS5_IJNSA_ILi8EEESI_EEENS5_IJSI_SD_EEEEEEEvNS4_8identityES16_S1G_vS1H_EENS_8epilogue10collective18CollectiveEpilogueINS1J_23Sm100TmaWarpSpecializedILi4ELi2ELi32ELb0ELb0EEEJSJ_NS5_IJNSY_ISG_SD_EES1O_EEESK_SL_SK_SL_NS1J_6fusion15FusionCallbacksIS1N_NS1Q_17LinearCombinationISK_fSK_fLNS_15FloatRoundStyleE2EEESJ_S1P_JEEENS4_5SM1004TMEM4LOAD26SM100_TMEM_LOAD_16dp32b32xENS4_13SM90_TMA_LOADENS17_INS18_ILi2ELi4ELi3EEES1B_NSY_INS5_IJS1C_SG_EEENS5_IJSG_SD_EEEEEEENS4_39AutoVectorizingCopyWithAssumedAlignmentILi128EEENS4_14SM90_TMA_STOREES25_S27_S27_EEEvvEEEEvNT_6ParamsE --------------------------
	.section	.nv.constant0._ZN7cutlass13device_kernelINS_4gemm6kernel13GemmUniversalIN4cute5tupleIJiiiiEEENS1_10collective13CollectiveMmaINS1_35MainloopSm100TmaUmmaWarpSpecializedILi20ELi2ELi4ENS5_IJNS4_1CILi4EEENSA_ILi2EEENSA_ILi1EEEEEEEENS5_IJNSA_ILi64EEENSA_ILi256EEENSA_ILi32EEEEEENS_12float_e4m3_tENS5_IJlSD_lEEESK_SL_NS4_8TiledMMAINS4_8MMA_AtomIJNS4_10MMA_TraitsINS4_19SM100_MMA_F8F6F4_SSEJSK_SK_fSG_SH_NS4_17integral_constantINS4_4UMMA5MajorELSS_0EEEST_NSQ_INSR_7ScaleInELSU_0EEESV_EEEEEENS4_6LayoutINS5_IJSD_SD_SD_EEENS5_IJNSA_ILi0EEES10_S10_EEEEENS5_IJNS4_10UnderscoreES13_S13_EEEEENS4_23SM90_TMA_LOAD_MULTICASTENS4_14ComposedLayoutINS4_7SwizzleILi1ELi4ELi3EEENS4_18smem_ptr_flag_bitsILi8EEENSY_INS5_IJNSA_ILi8EEESI_EEENS5_IJSI_SD_EEEEEEEvNS4_8identityES16_S1G_vS1H_EENS_8epilogue10collective18CollectiveEpilogueINS1J_23Sm100TmaWarpSpecializedILi4ELi2ELi32ELb0ELb0EEEJSJ_NS5_IJNSY_ISG_SD_EES1O_EEESK_SL_SK_SL_NS1J_6fusion15FusionCallbacksIS1N_NS1Q_17LinearCombinationISK_fSK_fLNS_15FloatRoundStyleE2EEESJ_S1P_JEEENS4_5SM1004TMEM4LOAD26SM100_TMEM_LOAD_16dp32b32xENS4_13SM90_TMA_LOADENS17_INS18_ILi2ELi4ELi3EEES1B_NSY_INS5_IJS1C_SG_EEENS5_IJSG_SD_EEEEEEENS4_39AutoVectorizingCopyWithAssumedAlignmentILi128EEENS4_14SM90_TMA_STOREES25_S27_S27_EEEvvEEEEvNT_6ParamsE,"a",@progbits
	.sectionflags	@""
	.align	4
.nv.constant0._ZN7cutlass13device_kernelINS_4gemm6kernel13GemmUniversalIN4cute5tupleIJiiiiEEENS1_10collective13CollectiveMmaINS1_35MainloopSm100TmaUmmaWarpSpecializedILi20ELi2ELi4ENS5_IJNS4_1CILi4EEENSA_ILi2EEENSA_ILi1EEEEEEEENS5_IJNSA_ILi64EEENSA_ILi256EEENSA_ILi32EEEEEENS_12float_e4m3_tENS5_IJlSD_lEEESK_SL_NS4_8TiledMMAINS4_8MMA_AtomIJNS4_10MMA_TraitsINS4_19SM100_MMA_F8F6F4_SSEJSK_SK_fSG_SH_NS4_17integral_constantINS4_4UMMA5MajorELSS_0EEEST_NSQ_INSR_7ScaleInELSU_0EEESV_EEEEEENS4_6LayoutINS5_IJSD_SD_SD_EEENS5_IJNSA_ILi0EEES10_S10_EEEEENS5_IJNS4_10UnderscoreES13_S13_EEEEENS4_23SM90_TMA_LOAD_MULTICASTENS4_14ComposedLayoutINS4_7SwizzleILi1ELi4ELi3EEENS4_18smem_ptr_flag_bitsILi8EEENSY_INS5_IJNSA_ILi8EEESI_EEENS5_IJSI_SD_EEEEEEEvNS4_8identityES16_S1G_vS1H_EENS_8epilogue10collective18CollectiveEpilogueINS1J_23Sm100TmaWarpSpecializedILi4ELi2ELi32ELb0ELb0EEEJSJ_NS5_IJNSY_ISG_SD_EES1O_EEESK_SL_SK_SL_NS1J_6fusion15FusionCallbacksIS1N_NS1Q_17LinearCombinationISK_fSK_fLNS_15FloatRoundStyleE2EEESJ_S1P_JEEENS4_5SM1004TMEM4LOAD26SM100_TMEM_LOAD_16dp32b32xENS4_13SM90_TMA_LOADENS17_INS18_ILi2ELi4ELi3EEES1B_NSY_INS5_IJS1C_SG_EEENS5_IJSG_SD_EEEEEEENS4_39AutoVectorizingCopyWithAssumedAlignmentILi128EEENS4_14SM90_TMA_STOREES25_S27_S27_EEEvvEEEEvNT_6ParamsE:
	.zero		2944


//--------------------- SYMBOLS --------------------------

	.type		.nv.reservedSmem.offset0,@object
	.size		.nv.reservedSmem.offset0,0x4
	.type		.nv.reservedSmem.cap,@object
	.size		.nv.reservedSmem.cap,0x4
	.type		__assertfail,@function
